//
// Generated by NVIDIA NVVM Compiler
//
// Compiler Build ID: CL-36424714
// Cuda compilation tools, release 13.0, V13.0.88
// Based on NVVM 20.0.0
//

.version 9.0
.target sm_100
.address_size 64

	// .globl	SPH_2
.func  (.param .b64 func_retval0) __internal_accurate_pow
(
	.param .b64 __internal_accurate_pow_param_0,
	.param .b64 __internal_accurate_pow_param_1
)
;

.visible .entry SPH_2(
	.param .u64 .ptr .align 1 SPH_2_param_0,
	.param .f32 SPH_2_param_1,
	.param .f32 SPH_2_param_2,
	.param .f32 SPH_2_param_3,
	.param .u32 SPH_2_param_4
)
{
	.reg .pred 	%p<66>;
	.reg .b32 	%r<75>;
	.reg .b32 	%f<235>;
	.reg .b64 	%rd<9>;
	.reg .b64 	%fd<61>;

	ld.param.u64 	%rd6, [SPH_2_param_0];
	ld.param.f32 	%f59, [SPH_2_param_1];
	ld.param.u32 	%r14, [SPH_2_param_4];
	cvta.to.global.u64 	%rd1, %rd6;
	mov.u32 	%r15, %ntid.x;
	mov.u32 	%r16, %ctaid.x;
	mov.u32 	%r17, %tid.x;
	mad.lo.s32 	%r1, %r15, %r16, %r17;
	setp.gt.s32 	%p3, %r1, %r14;
	@%p3 bra 	$L__BB0_29;
	mul.wide.s32 	%rd7, %r1, 40;
	add.s64 	%rd2, %rd1, %rd7;
	ld.global.f32 	%f1, [%rd2];
	ld.global.f32 	%f2, [%rd2+4];
	ld.global.f32 	%f3, [%rd2+8];
	ld.global.f32 	%f4, [%rd2+12];
	ld.global.f32 	%f5, [%rd2+16];
	ld.global.f32 	%f6, [%rd2+20];
	ld.global.f32 	%f62, [%rd2+32];
	cvt.f64.f32 	%fd15, %f62;
	setp.le.f64 	%p4, %fd15, 0d3FC999999999999A;
	@%p4 bra 	$L__BB0_29;
	ld.global.f32 	%f64, [%rd2+28];
	add.f32 	%f7, %f64, 0fBF800000;
	abs.f32 	%f8, %f7;
	setp.lt.f32 	%p5, %f8, 0f00800000;
	mul.f32 	%f65, %f8, 0f4B800000;
	selp.f32 	%f66, %f65, %f8, %p5;
	selp.f32 	%f67, 0fC1C00000, 0f00000000, %p5;
	mov.b32 	%r18, %f66;
	add.s32 	%r19, %r18, -1060439283;
	and.b32  	%r20, %r19, -8388608;
	sub.s32 	%r21, %r18, %r20;
	mov.b32 	%f68, %r21;
	cvt.rn.f32.s32 	%f69, %r20;
	fma.rn.f32 	%f70, %f69, 0f34000000, %f67;
	add.f32 	%f71, %f68, 0fBF800000;
	add.f32 	%f72, %f68, 0f3F800000;
	rcp.approx.ftz.f32 	%f73, %f72;
	add.f32 	%f74, %f71, %f71;
	mul.f32 	%f75, %f74, %f73;
	mul.f32 	%f76, %f75, %f75;
	sub.f32 	%f77, %f71, %f75;
	add.f32 	%f78, %f77, %f77;
	neg.f32 	%f79, %f75;
	fma.rn.f32 	%f80, %f79, %f71, %f78;
	mul.rn.f32 	%f81, %f73, %f80;
	fma.rn.f32 	%f82, %f76, 0f3A2C32E4, 0f3B52E7DB;
	fma.rn.f32 	%f83, %f82, %f76, 0f3C93BB73;
	fma.rn.f32 	%f84, %f83, %f76, 0f3DF6384F;
	mul.rn.f32 	%f85, %f84, %f76;
	fma.rn.f32 	%f86, %f75, 0f3FB8AA3B, %f70;
	sub.f32 	%f87, %f70, %f86;
	fma.rn.f32 	%f88, %f75, 0f3FB8AA3B, %f87;
	fma.rn.f32 	%f89, %f81, 0f3FB8AA3B, %f88;
	fma.rn.f32 	%f90, %f75, 0f32A55E34, %f89;
	mul.f32 	%f91, %f85, 0f40400000;
	fma.rn.f32 	%f92, %f91, %f81, %f90;
	fma.rn.f32 	%f93, %f85, %f75, %f92;
	add.rn.f32 	%f94, %f86, %f93;
	neg.f32 	%f95, %f86;
	add.rn.f32 	%f96, %f94, %f95;
	neg.f32 	%f97, %f96;
	add.rn.f32 	%f98, %f93, %f97;
	mov.f32 	%f99, 0f40A00000;
	mul.rn.f32 	%f100, %f94, %f99;
	neg.f32 	%f101, %f100;
	fma.rn.f32 	%f102, %f94, 0f40A00000, %f101;
	fma.rn.f32 	%f103, %f98, 0f40A00000, %f102;
	cvt.rni.f32.f32 	%f104, %f100;
	sub.f32 	%f105, %f100, %f104;
	add.f32 	%f106, %f105, %f103;
	fma.rn.f32 	%f107, %f106, 0f391FCB8E, 0f3AAF85ED;
	fma.rn.f32 	%f108, %f107, %f106, 0f3C1D9856;
	fma.rn.f32 	%f109, %f108, %f106, 0f3D6357BB;
	fma.rn.f32 	%f110, %f109, %f106, 0f3E75FDEC;
	fma.rn.f32 	%f111, %f110, %f106, 0f3F317218;
	fma.rn.f32 	%f112, %f111, %f106, 0f3F800000;
	cvt.rzi.s32.f32 	%r22, %f104;
	setp.gt.f32 	%p6, %f104, 0f00000000;
	selp.b32 	%r23, 0, -2097152000, %p6;
	add.s32 	%r24, %r23, 2130706432;
	mov.b32 	%f113, %r24;
	mul.f32 	%f114, %f112, %f113;
	shl.b32 	%r25, %r22, 23;
	sub.s32 	%r26, %r25, %r23;
	mov.b32 	%f115, %r26;
	mul.f32 	%f116, %f114, %f115;
	abs.f32 	%f117, %f100;
	setp.gt.f32 	%p7, %f117, 0f43180000;
	setp.lt.f32 	%p8, %f100, 0f00000000;
	selp.f32 	%f118, 0f00000000, 0f7F800000, %p8;
	selp.f32 	%f9, %f118, %f116, %p7;
	setp.eq.f32 	%p9, %f7, 0f3F800000;
	mov.f32 	%f218, 0f3F800000;
	@%p9 bra 	$L__BB0_9;
	setp.num.f32 	%p10, %f8, %f8;
	@%p10 bra 	$L__BB0_5;
	mov.f32 	%f119, 0f40A00000;
	add.rn.f32 	%f218, %f7, %f119;
	bra.uni 	$L__BB0_9;
$L__BB0_5:
	setp.neu.f32 	%p11, %f7, 0f00000000;
	setp.neu.f32 	%p12, %f8, 0f7F800000;
	and.pred  	%p13, %p11, %p12;
	@%p13 bra 	$L__BB0_7;
	add.f32 	%f218, %f7, %f7;
	bra.uni 	$L__BB0_9;
$L__BB0_7:
	setp.geu.f32 	%p14, %f7, 0f00000000;
	mov.f32 	%f218, %f9;
	@%p14 bra 	$L__BB0_9;
	neg.f32 	%f218, %f9;
$L__BB0_9:
	setp.lt.s32 	%p15, %r14, 1;
	mov.f32 	%f232, 0f00000000;
	mov.f32 	%f233, %f232;
	mov.f32 	%f234, %f232;
	@%p15 bra 	$L__BB0_28;
	mul.f32 	%f14, %f59, %f59;
	cvt.f64.f32 	%fd16, %f59;
	{
	.reg .b32 %temp; 
	mov.b64 	{%temp, %r27}, %fd16;
	}
	mov.f64 	%fd17, 0d4018000000000000;
	{
	.reg .b32 %temp; 
	mov.b64 	{%temp, %r28}, %fd17;
	}
	and.b32  	%r29, %r28, 2146435072;
	setp.eq.s32 	%p16, %r29, 1073741824;
	abs.f64 	%fd1, %fd16;
	setp.lt.s32 	%p18, %r27, 0;
	and.pred  	%p1, %p18, %p16;
	selp.b32 	%r30, %r27, 0, %p16;
	setp.lt.s32 	%p19, %r28, 0;
	or.b32  	%r31, %r30, 2146435072;
	selp.b32 	%r32, %r31, %r30, %p19;
	mov.b32 	%r33, 0;
	mov.b64 	%fd2, {%r33, %r32};
	add.f64 	%fd18, %fd16, 0d4018000000000000;
	{
	.reg .b32 %temp; 
	mov.b64 	{%temp, %r34}, %fd18;
	}
	and.b32  	%r2, %r34, 2146435072;
	selp.b32 	%r35, 0, 2146435072, %p19;
	and.b32  	%r36, %r28, 2147483647;
	setp.ne.s32 	%p20, %r36, 1071644672;
	and.pred  	%p21, %p16, %p20;
	or.b32  	%r37, %r35, -2147483648;
	selp.b32 	%r38, %r37, %r35, %p21;
	selp.b32 	%r39, %r38, %r35, %p18;
	mov.b64 	%fd3, {%r33, %r39};
	add.rn.f64 	%fd4, %fd16, %fd17;
	mov.f64 	%fd19, 0d4000000000000000;
	{
	.reg .b32 %temp; 
	mov.b64 	{%temp, %r3}, %fd19;
	}
	and.b32  	%r4, %r3, 2146435072;
	setp.lt.s32 	%p23, %r3, 0;
	selp.b32 	%r5, 0, 2146435072, %p23;
	mov.f64 	%fd20, 0d4014000000000000;
	{
	.reg .b32 %temp; 
	mov.b64 	{%temp, %r40}, %fd20;
	}
	and.b32  	%r41, %r40, 2146435072;
	setp.eq.s32 	%p24, %r41, 1074790400;
	and.pred  	%p2, %p18, %p24;
	selp.b32 	%r42, %r27, 0, %p24;
	setp.lt.s32 	%p26, %r40, 0;
	or.b32  	%r43, %r42, 2146435072;
	selp.b32 	%r44, %r43, %r42, %p26;
	mov.b64 	%fd5, {%r33, %r44};
	add.f64 	%fd21, %fd16, 0d4014000000000000;
	{
	.reg .b32 %temp; 
	mov.b64 	{%temp, %r45}, %fd21;
	}
	and.b32  	%r6, %r45, 2146435072;
	selp.b32 	%r46, 0, 2146435072, %p26;
	and.b32  	%r47, %r40, 2147483647;
	setp.ne.s32 	%p27, %r47, 1071644672;
	and.pred  	%p28, %p24, %p27;
	or.b32  	%r48, %r46, -2147483648;
	selp.b32 	%r49, %r48, %r46, %p28;
	selp.b32 	%r50, %r49, %r46, %p18;
	mov.b64 	%fd6, {%r33, %r50};
	add.rn.f64 	%fd7, %fd16, %fd20;
	neg.s32 	%r74, %r14;
	neg.s32 	%r73, %r1;
	add.s64 	%rd8, %rd1, 16;
	mov.f32 	%f219, 0f00000000;
	mov.f32 	%f220, %f219;
	mov.f32 	%f221, %f219;
	mov.f32 	%f222, %f219;
	mov.f32 	%f223, %f219;
	mov.f32 	%f224, %f219;
$L__BB0_11:
	ld.global.f32 	%f122, [%rd8+-16];
	ld.global.f32 	%f123, [%rd8+-12];
	ld.global.f32 	%f124, [%rd8+-8];
	ld.global.f32 	%f21, [%rd8+8];
	ld.global.f32 	%f22, [%rd8+12];
	sub.f32 	%f23, %f1, %f122;
	sub.f32 	%f24, %f2, %f123;
	sub.f32 	%f25, %f3, %f124;
	setp.eq.s32 	%p30, %r73, 0;
	@%p30 bra 	$L__BB0_26;
	mul.f32 	%f125, %f24, %f24;
	fma.rn.f32 	%f126, %f23, %f23, %f125;
	fma.rn.f32 	%f26, %f25, %f25, %f126;
	setp.gt.f32 	%p31, %f26, %f14;
	@%p31 bra 	$L__BB0_26;
	ld.global.f32 	%f27, [%rd8+-4];
	ld.global.f32 	%f28, [%rd8];
	ld.global.f32 	%f29, [%rd8+4];
	ld.global.f32 	%f128, [%rd8+16];
	cvt.f64.f32 	%fd22, %f128;
	setp.le.f64 	%p32, %fd22, 0d3FC999999999999A;
	selp.f32 	%f30, 0f40000000, 0f3F800000, %p32;
	add.f32 	%f31, %f22, 0fBF800000;
	abs.f32 	%f32, %f31;
	setp.lt.f32 	%p33, %f32, 0f00800000;
	mul.f32 	%f129, %f32, 0f4B800000;
	selp.f32 	%f130, %f129, %f32, %p33;
	selp.f32 	%f131, 0fC1C00000, 0f00000000, %p33;
	mov.b32 	%r51, %f130;
	add.s32 	%r52, %r51, -1060439283;
	and.b32  	%r53, %r52, -8388608;
	sub.s32 	%r54, %r51, %r53;
	mov.b32 	%f132, %r54;
	cvt.rn.f32.s32 	%f133, %r53;
	fma.rn.f32 	%f134, %f133, 0f34000000, %f131;
	add.f32 	%f135, %f132, 0fBF800000;
	add.f32 	%f136, %f132, 0f3F800000;
	rcp.approx.ftz.f32 	%f137, %f136;
	add.f32 	%f138, %f135, %f135;
	mul.f32 	%f139, %f138, %f137;
	mul.f32 	%f140, %f139, %f139;
	sub.f32 	%f141, %f135, %f139;
	add.f32 	%f142, %f141, %f141;
	neg.f32 	%f143, %f139;
	fma.rn.f32 	%f144, %f143, %f135, %f142;
	mul.rn.f32 	%f145, %f137, %f144;
	fma.rn.f32 	%f146, %f140, 0f3A2C32E4, 0f3B52E7DB;
	fma.rn.f32 	%f147, %f146, %f140, 0f3C93BB73;
	fma.rn.f32 	%f148, %f147, %f140, 0f3DF6384F;
	mul.rn.f32 	%f149, %f148, %f140;
	fma.rn.f32 	%f150, %f139, 0f3FB8AA3B, %f134;
	sub.f32 	%f151, %f134, %f150;
	fma.rn.f32 	%f152, %f139, 0f3FB8AA3B, %f151;
	fma.rn.f32 	%f153, %f145, 0f3FB8AA3B, %f152;
	fma.rn.f32 	%f154, %f139, 0f32A55E34, %f153;
	mul.f32 	%f155, %f149, 0f40400000;
	fma.rn.f32 	%f156, %f155, %f145, %f154;
	fma.rn.f32 	%f157, %f149, %f139, %f156;
	add.rn.f32 	%f158, %f150, %f157;
	neg.f32 	%f159, %f150;
	add.rn.f32 	%f160, %f158, %f159;
	neg.f32 	%f161, %f160;
	add.rn.f32 	%f162, %f157, %f161;
	mov.f32 	%f163, 0f40A00000;
	mul.rn.f32 	%f164, %f158, %f163;
	neg.f32 	%f165, %f164;
	fma.rn.f32 	%f166, %f158, 0f40A00000, %f165;
	fma.rn.f32 	%f167, %f162, 0f40A00000, %f166;
	cvt.rni.f32.f32 	%f168, %f164;
	sub.f32 	%f169, %f164, %f168;
	add.f32 	%f170, %f169, %f167;
	fma.rn.f32 	%f171, %f170, 0f391FCB8E, 0f3AAF85ED;
	fma.rn.f32 	%f172, %f171, %f170, 0f3C1D9856;
	fma.rn.f32 	%f173, %f172, %f170, 0f3D6357BB;
	fma.rn.f32 	%f174, %f173, %f170, 0f3E75FDEC;
	fma.rn.f32 	%f175, %f174, %f170, 0f3F317218;
	fma.rn.f32 	%f176, %f175, %f170, 0f3F800000;
	cvt.rzi.s32.f32 	%r55, %f168;
	setp.gt.f32 	%p34, %f168, 0f00000000;
	selp.b32 	%r56, 0, -2097152000, %p34;
	add.s32 	%r57, %r56, 2130706432;
	mov.b32 	%f177, %r57;
	mul.f32 	%f178, %f176, %f177;
	shl.b32 	%r58, %r55, 23;
	sub.s32 	%r59, %r58, %r56;
	mov.b32 	%f179, %r59;
	mul.f32 	%f180, %f178, %f179;
	abs.f32 	%f181, %f164;
	setp.gt.f32 	%p35, %f181, 0f43180000;
	setp.lt.f32 	%p36, %f164, 0f00000000;
	selp.f32 	%f182, 0f00000000, 0f7F800000, %p36;
	selp.f32 	%f33, %f182, %f180, %p35;
	setp.eq.f32 	%p37, %f31, 0f3F800000;
	mov.f32 	%f225, 0f3F800000;
	@%p37 bra 	$L__BB0_20;
	setp.num.f32 	%p38, %f32, %f32;
	@%p38 bra 	$L__BB0_16;
	mov.f32 	%f183, 0f40A00000;
	add.rn.f32 	%f225, %f31, %f183;
	bra.uni 	$L__BB0_20;
$L__BB0_16:
	setp.neu.f32 	%p39, %f31, 0f00000000;
	setp.neu.f32 	%p40, %f32, 0f7F800000;
	and.pred  	%p41, %p39, %p40;
	@%p41 bra 	$L__BB0_18;
	add.f32 	%f225, %f31, %f31;
	bra.uni 	$L__BB0_20;
$L__BB0_18:
	setp.geu.f32 	%p42, %f31, 0f00000000;
	mov.f32 	%f225, %f33;
	@%p42 bra 	$L__BB0_20;
	neg.f32 	%f225, %f33;
$L__BB0_20:
	setp.lt.s32 	%p43, %r3, 0;
	setp.eq.s32 	%p44, %r4, 1062207488;
	setp.eq.f32 	%p46, %f59, 0f3F800000;
	setp.neu.f64 	%p47, %fd1, 0d7FF0000000000000;
	setp.nan.f32 	%p48, %f59, %f59;
	setp.eq.s32 	%p49, %r2, 2146435072;
	setp.eq.f32 	%p50, %f59, 0f00000000;
	neg.f32 	%f184, %f30;
	mul.f32 	%f185, %f21, %f184;
	add.f32 	%f186, %f218, %f225;
	mul.f32 	%f187, %f185, %f186;
	add.f32 	%f188, %f22, %f22;
	div.rn.f32 	%f38, %f187, %f188;
	sqrt.rn.f32 	%f39, %f26;
	{ // callseq 0, 0
	.param .b64 param0;
	st.param.f64 	[param0], %fd1;
	.param .b64 param1;
	st.param.f64 	[param1], 0d4018000000000000;
	.param .b64 retval0;
	call.uni (retval0), 
	__internal_accurate_pow, 
	(
	param0, 
	param1
	);
	ld.param.f64 	%fd23, [retval0];
	} // callseq 0
	neg.f64 	%fd25, %fd23;
	selp.f64 	%fd26, %fd25, %fd23, %p1;
	selp.f64 	%fd27, %fd2, %fd26, %p50;
	selp.f64 	%fd28, %fd27, %fd3, %p47;
	selp.f64 	%fd29, %fd4, %fd28, %p48;
	selp.f64 	%fd30, %fd29, %fd27, %p49;
	mul.f64 	%fd31, %fd30, 0d400921FA00000000;
	selp.f64 	%fd32, 0d400921FA00000000, %fd31, %p46;
	cvt.f64.f32 	%fd33, %f39;
	mul.f64 	%fd8, %fd32, %fd33;
	sub.f32 	%f40, %f59, %f39;
	cvt.f64.f32 	%fd9, %f40;
	{
	.reg .b32 %temp; 
	mov.b64 	{%temp, %r11}, %fd9;
	}
	abs.f64 	%fd10, %fd9;
	{ // callseq 1, 0
	.param .b64 param0;
	st.param.f64 	[param0], %fd10;
	.param .b64 param1;
	st.param.f64 	[param1], 0d4000000000000000;
	.param .b64 retval0;
	call.uni (retval0), 
	__internal_accurate_pow, 
	(
	param0, 
	param1
	);
	ld.param.f64 	%fd34, [retval0];
	} // callseq 1
	setp.lt.s32 	%p51, %r11, 0;
	neg.f64 	%fd36, %fd34;
	selp.f64 	%fd37, %fd36, %fd34, %p44;
	selp.f64 	%fd38, %fd37, %fd34, %p51;
	setp.eq.f32 	%p52, %f40, 0f00000000;
	selp.b32 	%r60, %r11, 0, %p44;
	or.b32  	%r61, %r60, 2146435072;
	selp.b32 	%r62, %r61, %r60, %p43;
	mov.b32 	%r63, 0;
	mov.b64 	%fd39, {%r63, %r62};
	selp.f64 	%fd60, %fd39, %fd38, %p52;
	add.f64 	%fd40, %fd9, 0d4000000000000000;
	{
	.reg .b32 %temp; 
	mov.b64 	{%temp, %r64}, %fd40;
	}
	and.b32  	%r65, %r64, 2146435072;
	setp.ne.s32 	%p53, %r65, 2146435072;
	@%p53 bra 	$L__BB0_25;
	setp.num.f32 	%p54, %f40, %f40;
	@%p54 bra 	$L__BB0_23;
	mov.f64 	%fd41, 0d4000000000000000;
	add.rn.f64 	%fd60, %fd9, %fd41;
	bra.uni 	$L__BB0_25;
$L__BB0_23:
	setp.neu.f64 	%p55, %fd10, 0d7FF0000000000000;
	@%p55 bra 	$L__BB0_25;
	and.b32  	%r67, %r3, 2147483647;
	setp.ne.s32 	%p58, %r67, 1071644672;
	or.b32  	%r68, %r5, -2147483648;
	selp.b32 	%r69, %r68, %r5, %p58;
	selp.b32 	%r70, %r69, %r5, %p44;
	selp.b32 	%r71, %r70, %r5, %p51;
	mov.b32 	%r72, 0;
	mov.b64 	%fd60, {%r72, %r71};
$L__BB0_25:
	setp.eq.s32 	%p59, %r6, 2146435072;
	setp.eq.f32 	%p60, %f59, 0f3F800000;
	setp.neu.f64 	%p61, %fd1, 0d7FF0000000000000;
	setp.nan.f32 	%p62, %f59, %f59;
	setp.eq.f32 	%p63, %f59, 0f00000000;
	setp.eq.f32 	%p64, %f40, 0f3F800000;
	selp.f64 	%fd42, 0d3FF0000000000000, %fd60, %p64;
	mov.f64 	%fd43, 0dC046800000000000;
	div.rn.f64 	%fd44, %fd43, %fd8;
	mul.f64 	%fd45, %fd44, %fd42;
	cvt.rn.f32.f64 	%f189, %fd45;
	mul.f32 	%f190, %f23, %f189;
	mul.f32 	%f191, %f24, %f189;
	mul.f32 	%f192, %f25, %f189;
	fma.rn.f32 	%f221, %f38, %f190, %f221;
	fma.rn.f32 	%f220, %f38, %f191, %f220;
	fma.rn.f32 	%f219, %f38, %f192, %f219;
	{ // callseq 2, 0
	.param .b64 param0;
	st.param.f64 	[param0], %fd1;
	.param .b64 param1;
	st.param.f64 	[param1], 0d4014000000000000;
	.param .b64 retval0;
	call.uni (retval0), 
	__internal_accurate_pow, 
	(
	param0, 
	param1
	);
	ld.param.f64 	%fd46, [retval0];
	} // callseq 2
	neg.f64 	%fd48, %fd46;
	selp.f64 	%fd49, %fd48, %fd46, %p2;
	selp.f64 	%fd50, %fd5, %fd49, %p63;
	selp.f64 	%fd51, %fd50, %fd6, %p61;
	selp.f64 	%fd52, %fd7, %fd51, %p62;
	selp.f64 	%fd53, %fd52, %fd50, %p59;
	mul.f64 	%fd54, %fd53, 0d400921FA00000000;
	mov.f64 	%fd55, 0d4046800000000000;
	div.rn.f64 	%fd56, %fd55, %fd54;
	selp.f64 	%fd57, 0d402CA5DD9E3F4099, %fd56, %p60;
	div.rn.f32 	%f193, %f39, %f59;
	mov.f32 	%f194, 0f3F800000;
	sub.f32 	%f195, %f194, %f193;
	cvt.f64.f32 	%fd58, %f195;
	mul.f64 	%fd59, %fd57, %fd58;
	cvt.rn.f32.f64 	%f196, %fd59;
	mul.f32 	%f197, %f30, %f196;
	mul.f32 	%f198, %f21, 0f3DCCCCCD;
	sub.f32 	%f199, %f27, %f4;
	sub.f32 	%f200, %f28, %f5;
	sub.f32 	%f201, %f29, %f6;
	mul.f32 	%f202, %f199, %f198;
	mul.f32 	%f203, %f200, %f198;
	mul.f32 	%f204, %f201, %f198;
	fma.rn.f32 	%f224, %f202, %f197, %f224;
	fma.rn.f32 	%f223, %f203, %f197, %f223;
	fma.rn.f32 	%f222, %f204, %f197, %f222;
$L__BB0_26:
	add.s32 	%r74, %r74, 1;
	setp.ne.s32 	%p65, %r74, 0;
	add.s32 	%r73, %r73, 1;
	add.s64 	%rd8, %rd8, 40;
	@%p65 bra 	$L__BB0_11;
	add.f32 	%f205, %f224, %f221;
	add.f32 	%f233, %f223, %f220;
	add.f32 	%f206, %f222, %f219;
	add.f32 	%f232, %f205, 0f00000000;
	add.f32 	%f234, %f206, 0f00000000;
$L__BB0_28:
	ld.param.f32 	%f217, [SPH_2_param_3];
	ld.param.f32 	%f216, [SPH_2_param_2];
	add.f32 	%f207, %f216, 0f00000000;
	add.f32 	%f208, %f207, 0f00000000;
	add.f32 	%f209, %f208, %f233;
	fma.rn.f32 	%f210, %f217, %f232, %f4;
	fma.rn.f32 	%f211, %f217, %f209, %f5;
	fma.rn.f32 	%f212, %f217, %f234, %f6;
	st.global.f32 	[%rd2+12], %f210;
	st.global.f32 	[%rd2+16], %f211;
	st.global.f32 	[%rd2+20], %f212;
	fma.rn.f32 	%f213, %f217, %f210, %f1;
	fma.rn.f32 	%f214, %f217, %f211, %f2;
	fma.rn.f32 	%f215, %f217, %f212, %f3;
	st.global.f32 	[%rd2], %f213;
	st.global.f32 	[%rd2+4], %f214;
	st.global.f32 	[%rd2+8], %f215;
$L__BB0_29:
	ret;

}
.func  (.param .b64 func_retval0) __internal_accurate_pow(
	.param .b64 __internal_accurate_pow_param_0,
	.param .b64 __internal_accurate_pow_param_1
)
{
	.reg .pred 	%p<8>;
	.reg .b32 	%r<49>;
	.reg .b32 	%f<3>;
	.reg .b64 	%fd<109>;

	ld.param.f64 	%fd10, [__internal_accurate_pow_param_0];
	ld.param.f64 	%fd11, [__internal_accurate_pow_param_1];
	{
	.reg .b32 %temp; 
	mov.b64 	{%temp, %r46}, %fd10;
	}
	{
	.reg .b32 %temp; 
	mov.b64 	{%r45, %temp}, %fd10;
	}
	shr.u32 	%r47, %r46, 20;
	setp.gt.u32 	%p1, %r46, 1048575;
	@%p1 bra 	$L__BB1_2;
	mul.f64 	%fd12, %fd10, 0d4350000000000000;
	{
	.reg .b32 %temp; 
	mov.b64 	{%temp, %r46}, %fd12;
	}
	{
	.reg .b32 %temp; 
	mov.b64 	{%r45, %temp}, %fd12;
	}
	shr.u32 	%r16, %r46, 20;
	add.s32 	%r47, %r16, -54;
$L__BB1_2:
	add.s32 	%r48, %r47, -1023;
	and.b32  	%r17, %r46, -2146435073;
	or.b32  	%r18, %r17, 1072693248;
	mov.b64 	%fd107, {%r45, %r18};
	setp.lt.u32 	%p2, %r18, 1073127583;
	@%p2 bra 	$L__BB1_4;
	{
	.reg .b32 %temp; 
	mov.b64 	{%r19, %temp}, %fd107;
	}
	{
	.reg .b32 %temp; 
	mov.b64 	{%temp, %r20}, %fd107;
	}
	add.s32 	%r21, %r20, -1048576;
	mov.b64 	%fd107, {%r19, %r21};
	add.s32 	%r48, %r47, -1022;
$L__BB1_4:
	add.f64 	%fd13, %fd107, 0dBFF0000000000000;
	add.f64 	%fd14, %fd107, 0d3FF0000000000000;
	rcp.approx.ftz.f64 	%fd15, %fd14;
	neg.f64 	%fd16, %fd14;
	fma.rn.f64 	%fd17, %fd16, %fd15, 0d3FF0000000000000;
	fma.rn.f64 	%fd18, %fd17, %fd17, %fd17;
	fma.rn.f64 	%fd19, %fd18, %fd15, %fd15;
	mul.f64 	%fd20, %fd13, %fd19;
	fma.rn.f64 	%fd21, %fd13, %fd19, %fd20;
	mul.f64 	%fd22, %fd21, %fd21;
	fma.rn.f64 	%fd23, %fd22, 0d3EB0F5FF7D2CAFE2, 0d3ED0F5D241AD3B5A;
	fma.rn.f64 	%fd24, %fd23, %fd22, 0d3EF3B20A75488A3F;
	fma.rn.f64 	%fd25, %fd24, %fd22, 0d3F1745CDE4FAECD5;
	fma.rn.f64 	%fd26, %fd25, %fd22, 0d3F3C71C7258A578B;
	fma.rn.f64 	%fd27, %fd26, %fd22, 0d3F6249249242B910;
	fma.rn.f64 	%fd28, %fd27, %fd22, 0d3F89999999999DFB;
	sub.f64 	%fd29, %fd13, %fd21;
	add.f64 	%fd30, %fd29, %fd29;
	neg.f64 	%fd31, %fd21;
	fma.rn.f64 	%fd32, %fd31, %fd13, %fd30;
	mul.f64 	%fd33, %fd19, %fd32;
	fma.rn.f64 	%fd34, %fd22, %fd28, 0d3FB5555555555555;
	mov.f64 	%fd35, 0d3FB5555555555555;
	sub.f64 	%fd36, %fd35, %fd34;
	fma.rn.f64 	%fd37, %fd22, %fd28, %fd36;
	add.f64 	%fd38, %fd37, 0dBC46A4CB00B9E7B0;
	add.f64 	%fd39, %fd34, %fd38;
	sub.f64 	%fd40, %fd34, %fd39;
	add.f64 	%fd41, %fd38, %fd40;
	mul.rn.f64 	%fd42, %fd21, %fd21;
	neg.f64 	%fd43, %fd42;
	fma.rn.f64 	%fd44, %fd21, %fd21, %fd43;
	{
	.reg .b32 %temp; 
	mov.b64 	{%r22, %temp}, %fd33;
	}
	{
	.reg .b32 %temp; 
	mov.b64 	{%temp, %r23}, %fd33;
	}
	add.s32 	%r24, %r23, 1048576;
	mov.b64 	%fd45, {%r22, %r24};
	fma.rn.f64 	%fd46, %fd21, %fd45, %fd44;
	mul.rn.f64 	%fd47, %fd42, %fd21;
	neg.f64 	%fd48, %fd47;
	fma.rn.f64 	%fd49, %fd42, %fd21, %fd48;
	fma.rn.f64 	%fd50, %fd42, %fd33, %fd49;
	fma.rn.f64 	%fd51, %fd46, %fd21, %fd50;
	mul.rn.f64 	%fd52, %fd39, %fd47;
	neg.f64 	%fd53, %fd52;
	fma.rn.f64 	%fd54, %fd39, %fd47, %fd53;
	fma.rn.f64 	%fd55, %fd39, %fd51, %fd54;
	fma.rn.f64 	%fd56, %fd41, %fd47, %fd55;
	add.f64 	%fd57, %fd52, %fd56;
	sub.f64 	%fd58, %fd52, %fd57;
	add.f64 	%fd59, %fd56, %fd58;
	add.f64 	%fd60, %fd21, %fd57;
	sub.f64 	%fd61, %fd21, %fd60;
	add.f64 	%fd62, %fd57, %fd61;
	add.f64 	%fd63, %fd59, %fd62;
	add.f64 	%fd64, %fd33, %fd63;
	add.f64 	%fd65, %fd60, %fd64;
	sub.f64 	%fd66, %fd60, %fd65;
	add.f64 	%fd67, %fd64, %fd66;
	xor.b32  	%r25, %r48, -2147483648;
	mov.b32 	%r26, 1127219200;
	mov.b64 	%fd68, {%r25, %r26};
	mov.b32 	%r27, -2147483648;
	mov.b64 	%fd69, {%r27, %r26};
	sub.f64 	%fd70, %fd68, %fd69;
	fma.rn.f64 	%fd71, %fd70, 0d3FE62E42FEFA39EF, %fd65;
	fma.rn.f64 	%fd72, %fd70, 0dBFE62E42FEFA39EF, %fd71;
	sub.f64 	%fd73, %fd72, %fd65;
	sub.f64 	%fd74, %fd67, %fd73;
	fma.rn.f64 	%fd75, %fd70, 0d3C7ABC9E3B39803F, %fd74;
	add.f64 	%fd76, %fd71, %fd75;
	sub.f64 	%fd77, %fd71, %fd76;
	add.f64 	%fd78, %fd75, %fd77;
	{
	.reg .b32 %temp; 
	mov.b64 	{%temp, %r28}, %fd11;
	}
	{
	.reg .b32 %temp; 
	mov.b64 	{%r29, %temp}, %fd11;
	}
	shl.b32 	%r30, %r28, 1;
	setp.gt.u32 	%p3, %r30, -33554433;
	and.b32  	%r31, %r28, -15728641;
	selp.b32 	%r32, %r31, %r28, %p3;
	mov.b64 	%fd79, {%r29, %r32};
	mul.rn.f64 	%fd80, %fd76, %fd79;
	neg.f64 	%fd81, %fd80;
	fma.rn.f64 	%fd82, %fd76, %fd79, %fd81;
	fma.rn.f64 	%fd83, %fd78, %fd79, %fd82;
	add.f64 	%fd4, %fd80, %fd83;
	sub.f64 	%fd84, %fd80, %fd4;
	add.f64 	%fd5, %fd83, %fd84;
	fma.rn.f64 	%fd85, %fd4, 0d3FF71547652B82FE, 0d4338000000000000;
	{
	.reg .b32 %temp; 
	mov.b64 	{%r13, %temp}, %fd85;
	}
	mov.f64 	%fd86, 0dC338000000000000;
	add.rn.f64 	%fd87, %fd85, %fd86;
	fma.rn.f64 	%fd88, %fd87, 0dBFE62E42FEFA39EF, %fd4;
	fma.rn.f64 	%fd89, %fd87, 0dBC7ABC9E3B39803F, %fd88;
	fma.rn.f64 	%fd90, %fd89, 0d3E5ADE1569CE2BDF, 0d3E928AF3FCA213EA;
	fma.rn.f64 	%fd91, %fd90, %fd89, 0d3EC71DEE62401315;
	fma.rn.f64 	%fd92, %fd91, %fd89, 0d3EFA01997C89EB71;
	fma.rn.f64 	%fd93, %fd92, %fd89, 0d3F2A01A014761F65;
	fma.rn.f64 	%fd94, %fd93, %fd89, 0d3F56C16C1852B7AF;
	fma.rn.f64 	%fd95, %fd94, %fd89, 0d3F81111111122322;
	fma.rn.f64 	%fd96, %fd95, %fd89, 0d3FA55555555502A1;
	fma.rn.f64 	%fd97, %fd96, %fd89, 0d3FC5555555555511;
	fma.rn.f64 	%fd98, %fd97, %fd89, 0d3FE000000000000B;
	fma.rn.f64 	%fd99, %fd98, %fd89, 0d3FF0000000000000;
	fma.rn.f64 	%fd100, %fd99, %fd89, 0d3FF0000000000000;
	{
	.reg .b32 %temp; 
	mov.b64 	{%r14, %temp}, %fd100;
	}
	{
	.reg .b32 %temp; 
	mov.b64 	{%temp, %r15}, %fd100;
	}
	shl.b32 	%r33, %r13, 20;
	add.s32 	%r34, %r33, %r15;
	mov.b64 	%fd108, {%r14, %r34};
	{
	.reg .b32 %temp; 
	mov.b64 	{%temp, %r35}, %fd4;
	}
	mov.b32 	%f2, %r35;
	abs.f32 	%f1, %f2;
	setp.lt.f32 	%p4, %f1, 0f4086232B;
	@%p4 bra 	$L__BB1_7;
	setp.lt.f64 	%p5, %fd4, 0d0000000000000000;
	add.f64 	%fd101, %fd4, 0d7FF0000000000000;
	selp.f64 	%fd108, 0d0000000000000000, %fd101, %p5;
	setp.geu.f32 	%p6, %f1, 0f40874800;
	@%p6 bra 	$L__BB1_7;
	shr.u32 	%r36, %r13, 31;
	add.s32 	%r37, %r13, %r36;
	shr.s32 	%r38, %r37, 1;
	shl.b32 	%r39, %r38, 20;
	add.s32 	%r40, %r15, %r39;
	mov.b64 	%fd102, {%r14, %r40};
	sub.s32 	%r41, %r13, %r38;
	shl.b32 	%r42, %r41, 20;
	add.s32 	%r43, %r42, 1072693248;
	mov.b32 	%r44, 0;
	mov.b64 	%fd103, {%r44, %r43};
	mul.f64 	%fd108, %fd103, %fd102;
$L__BB1_7:
	abs.f64 	%fd104, %fd108;
	setp.eq.f64 	%p7, %fd104, 0d7FF0000000000000;
	fma.rn.f64 	%fd105, %fd108, %fd5, %fd108;
	selp.f64 	%fd106, %fd108, %fd105, %p7;
	st.param.f64 	[func_retval0], %fd106;
	ret;

}


// ===== COMPILED SASS (sm_100) =====

	.target	sm_100

	.elftype	@"ET_EXEC"


//--------------------- .note.nv.tkinfo           --------------------------
	.section	.note.nv.tkinfo,"",@"SHT_NOTE"
	.sectionflags	@"SHF_NOTE_NV_TKINFO"
	.tkinfo
        /*0018*/ 	.word	0x00000002
        /*0030*/ 	.string	""
        /*0030*/ 	.string	"ptxas"
        /*0030*/ 	.string	"Cuda compilation tools, release 13.0, V13.0.88"
        /*0030*/ 	.string	"Build cuda_13.0.r13.0/compiler.36424714_0"
        /*0030*/ 	.string	"-arch sm_100 -m 64 "



//--------------------- .note.nv.cuinfo           --------------------------
	.section	.note.nv.cuinfo,"",@"SHT_NOTE"
	.sectionflags	@"SHF_NOTE_NV_CUINFO"
        /*0018*/ 	.short	0x0002
        /*001a*/ 	.short	0x0064
        /*001c*/ 	.short	0x0082
	.zero		2


//--------------------- .nv.info                  --------------------------
	.section	.nv.info,"",@"SHT_CUDA_INFO"
	.align	4


	//----- nvinfo : EIATTR_REGCOUNT
	.align		4
        /*0000*/ 	.byte	0x04, 0x2f
        /*0002*/ 	.short	(.L_1 - .L_0)
	.align		4
.L_0:
        /*0004*/ 	.word	index@(SPH_2)
        /*0008*/ 	.word	0x00000044


	//----- nvinfo : EIATTR_FRAME_SIZE
	.align		4
.L_1:
        /*000c*/ 	.byte	0x04, 0x11
        /*000e*/ 	.short	(.L_3 - .L_2)
	.align		4
.L_2:
        /*0010*/ 	.word	index@($SPH_2$__internal_accurate_pow)
        /*0014*/ 	.word	0x00000000


	//----- nvinfo : EIATTR_FRAME_SIZE
	.align		4
.L_3:
        /*0018*/ 	.byte	0x04, 0x11
        /*001a*/ 	.short	(.L_5 - .L_4)
	.align		4
.L_4:
        /*001c*/ 	.word	index@($__internal_2_$__cuda_sm3x_div_rn_noftz_f32_slowpath)
        /*0020*/ 	.word	0x00000000


	//----- nvinfo : EIATTR_FRAME_SIZE
	.align		4
.L_5:
        /*0024*/ 	.byte	0x04, 0x11
        /*0026*/ 	.short	(.L_7 - .L_6)
	.align		4
.L_6:
        /*0028*/ 	.word	index@($__internal_1_$__cuda_sm20_sqrt_rn_f32_slowpath)
        /*002c*/ 	.word	0x00000000


	//----- nvinfo : EIATTR_FRAME_SIZE
	.align		4
.L_7:
        /*0030*/ 	.byte	0x04, 0x11
        /*0032*/ 	.short	(.L_9 - .L_8)
	.align		4
.L_8:
        /*0034*/ 	.word	index@($__internal_0_$__cuda_sm20_div_rn_f64_full)
        /*0038*/ 	.word	0x00000000


	//----- nvinfo : EIATTR_FRAME_SIZE
	.align		4
.L_9:
        /*003c*/ 	.byte	0x04, 0x11
        /*003e*/ 	.short	(.L_11 - .L_10)
	.align		4
.L_10:
        /*0040*/ 	.word	index@(SPH_2)
        /*0044*/ 	.word	0x00000000


	//----- nvinfo : EIATTR_MIN_STACK_SIZE
	.align		4
.L_11:
        /*0048*/ 	.byte	0x04, 0x12
        /*004a*/ 	.short	(.L_13 - .L_12)
	.align		4
.L_12:
        /*004c*/ 	.word	index@(SPH_2)
        /*0050*/ 	.word	0x00000000
.L_13:


//--------------------- .nv.compat                --------------------------
	.section	.nv.compat,"",@"SHT_CUDA_COMPAT_INFO"
	.align	4
        /*0000*/ 	.byte	0x02, 0x09, 0x00, 0x00, 0x02, 0x02, 0x01, 0x00, 0x02, 0x05, 0x05, 0x00, 0x03, 0x07, 0x01, 0x01
        /*0010*/ 	.byte	0x02, 0x03, 0x00, 0x00, 0x02, 0x06, 0x01, 0x00, 0x04, 0x0b, 0x08, 0x00, 0x01, 0x00, 0x00, 0x00
        /*0020*/ 	.byte	0x00, 0x00, 0x00, 0x00


//--------------------- .nv.info.SPH_2            --------------------------
	.section	.nv.info.SPH_2,"",@"SHT_CUDA_INFO"
	.sectionflags	@""
	.align	4


	//----- nvinfo : EIATTR_CUDA_API_VERSION
	.align		4
        /*0000*/ 	.byte	0x04, 0x37
        /*0002*/ 	.short	(.L_15 - .L_14)
.L_14:
        /*0004*/ 	.word	0x00000082


	//----- nvinfo : EIATTR_KPARAM_INFO
	.align		4
.L_15:
        /*0008*/ 	.byte	0x04, 0x17
        /*000a*/ 	.short	(.L_17 - .L_16)
.L_16:
        /*000c*/ 	.word	0x00000000
        /*0010*/ 	.short	0x0004
        /*0012*/ 	.short	0x0014
        /*0014*/ 	.byte	0x00, 0xf0, 0x11, 0x00


	//----- nvinfo : EIATTR_KPARAM_INFO
	.align		4
.L_17:
        /*0018*/ 	.byte	0x04, 0x17
        /*001a*/ 	.short	(.L_19 - .L_18)
.L_18:
        /*001c*/ 	.word	0x00000000
        /*0020*/ 	.short	0x0003
        /*0022*/ 	.short	0x0010
        /*0024*/ 	.byte	0x00, 0xf0, 0x11, 0x00


	//----- nvinfo : EIATTR_KPARAM_INFO
	.align		4
.L_19:
        /*0028*/ 	.byte	0x04, 0x17
        /*002a*/ 	.short	(.L_21 - .L_20)
.L_20:
        /*002c*/ 	.word	0x00000000
        /*0030*/ 	.short	0x0002
        /*0032*/ 	.short	0x000c
        /*0034*/ 	.byte	0x00, 0xf0, 0x11, 0x00


	//----- nvinfo : EIATTR_KPARAM_INFO
	.align		4
.L_21:
        /*0038*/ 	.byte	0x04, 0x17
        /*003a*/ 	.short	(.L_23 - .L_22)
.L_22:
        /*003c*/ 	.word	0x00000000
        /*0040*/ 	.short	0x0001
        /*0042*/ 	.short	0x0008
        /*0044*/ 	.byte	0x00, 0xf0, 0x11, 0x00


	//----- nvinfo : EIATTR_KPARAM_INFO
	.align		4
.L_23:
        /*0048*/ 	.byte	0x04, 0x17
        /*004a*/ 	.short	(.L_25 - .L_24)
.L_24:
        /*004c*/ 	.word	0x00000000
        /*0050*/ 	.short	0x0000
        /*0052*/ 	.short	0x0000
        /*0054*/ 	.byte	0x00, 0xf5, 0x21, 0x00


	//----- nvinfo : EIATTR_SPARSE_MMA_MASK
	.align		4
.L_25:
        /*0058*/ 	.byte	0x03, 0x50
        /*005a*/ 	.short	0x0000


	//----- nvinfo : EIATTR_MAXREG_COUNT
	.align		4
        /*005c*/ 	.byte	0x03, 0x1b
        /*005e*/ 	.short	0x00ff


	//----- nvinfo : EIATTR_MERCURY_ISA_VERSION
	.align		4
        /*0060*/ 	.byte	0x03, 0x5f
        /*0062*/ 	.short	0x0101


	//----- nvinfo : EIATTR_VRC_CTA_INIT_COUNT
	.align		4
        /*0064*/ 	.byte	0x02, 0x4a
	.zero		1
	.zero		1


	//----- nvinfo : EIATTR_EXIT_INSTR_OFFSETS
	.align		4
        /*0068*/ 	.byte	0x04, 0x1c
        /*006a*/ 	.short	(.L_27 - .L_26)


	//   ....[0]....
.L_26:
        /*006c*/ 	.word	0x00000070


	//   ....[1]....
        /*0070*/ 	.word	0x00000100


	//   ....[2]....
        /*0074*/ 	.word	0x00001c00


	//----- nvinfo : EIATTR_CRS_STACK_SIZE
	.align		4
.L_27:
        /*0078*/ 	.byte	0x04, 0x1e
        /*007a*/ 	.short	(.L_29 - .L_28)
.L_28:
        /*007c*/ 	.word	0x00000000


	//----- nvinfo : EIATTR_CBANK_PARAM_SIZE
	.align		4
.L_29:
        /*0080*/ 	.byte	0x03, 0x19
        /*0082*/ 	.short	0x0018


	//----- nvinfo : EIATTR_PARAM_CBANK
	.align		4
        /*0084*/ 	.byte	0x04, 0x0a
        /*0086*/ 	.short	(.L_31 - .L_30)
	.align		4
.L_30:
        /*0088*/ 	.word	index@(.nv.constant0.SPH_2)
        /*008c*/ 	.short	0x0380
        /*008e*/ 	.short	0x0018


	//----- nvinfo : EIATTR_SW_WAR
	.align		4
.L_31:
        /*0090*/ 	.byte	0x04, 0x36
        /*0092*/ 	.short	(.L_33 - .L_32)
.L_32:
        /*0094*/ 	.word	0x00000008
.L_33:


//--------------------- .nv.callgraph             --------------------------
	.section	.nv.callgraph,"",@"SHT_CUDA_CALLGRAPH"
	.align	4
	.sectionentsize	8
	.align		4
        /*0000*/ 	.word	0x00000000
	.align		4
        /*0004*/ 	.word	0xffffffff
	.align		4
        /*0008*/ 	.word	0x00000000
	.align		4
        /*000c*/ 	.word	0xfffffffe
	.align		4
        /*0010*/ 	.word	0x00000000
	.align		4
        /*0014*/ 	.word	0xfffffffd
	.align		4
        /*0018*/ 	.word	0x00000000
	.align		4
        /*001c*/ 	.word	0xfffffffc


//--------------------- .text.SPH_2               --------------------------
	.section	.text.SPH_2,"ax",@progbits
	.align	128
        .global         SPH_2
        .type           SPH_2,@function
        .size           SPH_2,(.L_x_45 - SPH_2)
        .other          SPH_2,@"STO_CUDA_ENTRY STV_DEFAULT"
SPH_2:
.text.SPH_2:
[----:B------:R-:W-:Y:S01]  /*0000*/  LDC R1, c[0x0][0x37c] ;  /* 0x0000df00ff017b82 */ /* 0x000fe20000000800 */
[----:B------:R-:W0:Y:S01]  /*0010*/  S2R R53, SR_CTAID.X ;  /* 0x0000000000357919 */ /* 0x000e220000002500 */
[----:B------:R-:W0:Y:S01]  /*0020*/  LDCU UR4, c[0x0][0x360] ;  /* 0x00006c00ff0477ac */ /* 0x000e220008000800 */
[----:B------:R-:W0:Y:S01]  /*0030*/  S2R R0, SR_TID.X ;  /* 0x0000000000007919 */ /* 0x000e220000002100 */
[----:B------:R-:W1:Y:S01]  /*0040*/  LDCU UR7, c[0x0][0x394] ;  /* 0x00007280ff0777ac */ /* 0x000e620008000800 */
[----:B0-----:R-:W-:-:S05]  /*0050*/  IMAD R53, R53, UR4, R0 ;  /* 0x0000000435357c24 */ /* 0x001fca000f8e0200 */
[----:B-1----:R-:W-:-:S13]  /*0060*/  ISETP.GT.AND P0, PT, R53, UR7, PT ;  /* 0x0000000735007c0c */ /* 0x002fda000bf04270 */
[----:B------:R-:W-:Y:S05]  /*0070*/  @P0 EXIT ;  /* 0x000000000000094d */ /* 0x000fea0003800000 */
[----:B------:R-:W0:Y:S01]  /*0080*/  LDC.64 R22, c[0x0][0x380] ;  /* 0x0000e000ff167b82 */ /* 0x000e220000000a00 */
[----:B------:R-:W1:Y:S01]  /*0090*/  LDCU.64 UR8, c[0x0][0x358] ;  /* 0x00006b00ff0877ac */ /* 0x000e620008000a00 */
[----:B0-----:R-:W-:-:S05]  /*00a0*/  IMAD.WIDE R22, R53, 0x28, R22 ;  /* 0x0000002835167825 */ /* 0x001fca00078e0216 */
[----:B-1----:R-:W2:Y:S01]  /*00b0*/  LDG.E R2, desc[UR8][R22.64+0x20] ;  /* 0x0000200816027981 */ /* 0x002ea2000c1e1900 */
[----:B------:R-:W-:Y:S01]  /*00c0*/  UMOV UR4, 0x9999999a ;  /* 0x9999999a00047882 */ /* 0x000fe20000000000 */
[----:B------:R-:W-:Y:S01]  /*00d0*/  UMOV UR5, 0x3fc99999 ;  /* 0x3fc9999900057882 */ /* 0x000fe20000000000 */
[----:B--2---:R-:W0:Y:S02]  /*00e0*/  F2F.F64.F32 R2, R2 ;  /* 0x0000000200027310 */ /* 0x004e240000201800 */
[----:B0-----:R-:W-:-:S14]  /*00f0*/  DSETP.GTU.AND P0, PT, R2, UR4, PT ;  /* 0x0000000402007e2a */ /* 0x001fdc000bf0c000 */
[----:B------:R-:W-:Y:S05]  /*0100*/  @!P0 EXIT ;  /* 0x000000000000894d */ /* 0x000fea0003800000 */
[----:B------:R-:W2:Y:S04]  /*0110*/  LDG.E R10, desc[UR8][R22.64+0x1c] ;  /* 0x00001c08160a7981 */ /* 0x000ea8000c1e1900 */
[----:B------:R0:W5:Y:S04]  /*0120*/  LDG.E R62, desc[UR8][R22.64] ;  /* 0x00000008163e7981 */ /* 0x000168000c1e1900 */
[----:B------:R0:W5:Y:S04]  /*0130*/  LDG.E R61, desc[UR8][R22.64+0x4] ;  /* 0x00000408163d7981 */ /* 0x000168000c1e1900 */
[----:B------:R0:W5:Y:S04]  /*0140*/  LDG.E R60, desc[UR8][R22.64+0x8] ;  /* 0x00000808163c7981 */ /* 0x000168000c1e1900 */
[----:B------:R0:W5:Y:S04]  /*0150*/  LDG.E R59, desc[UR8][R22.64+0xc] ;  /* 0x00000c08163b7981 */ /* 0x000168000c1e1900 */
[----:B------:R0:W5:Y:S04]  /*0160*/  LDG.E R58, desc[UR8][R22.64+0x10] ;  /* 0x00001008163a7981 */ /* 0x000168000c1e1900 */
[----:B------:R0:W5:Y:S01]  /*0170*/  LDG.E R57, desc[UR8][R22.64+0x14] ;  /* 0x0000140816397981 */ /* 0x000162000c1e1900 */
[----:B------:R-:W-:Y:S01]  /*0180*/  MOV R8, 0x3a2c32e4 ;  /* 0x3a2c32e400087802 */ /* 0x000fe20000000f00 */
[----:B------:R-:W-:Y:S01]  /*0190*/  BSSY.RECONVERGENT B0, `(.L_x_0) ;  /* 0x0000048000007945 */ /* 0x000fe20003800200 */
[----:B------:R-:W-:-:S02]  /*01a0*/  IMAD.MOV.U32 R56, RZ, RZ, 0x3f800000 ;  /* 0x3f800000ff387424 */ /* 0x000fc400078e00ff */
[----:B--2---:R-:W-:-:S04]  /*01b0*/  FADD R0, R10, -1 ;  /* 0xbf8000000a007421 */ /* 0x004fc80000000000 */
[C---:B------:R-:W-:Y:S01]  /*01c0*/  FMUL R3, |R0|.reuse, 16777216 ;  /* 0x4b80000000037820 */ /* 0x040fe20000400200 */
[C---:B------:R-:W-:Y:S02]  /*01d0*/  FSETP.GEU.AND P0, PT, |R0|.reuse, 1.175494350822287508e-38, PT ;  /* 0x008000000000780b */ /* 0x040fe40003f0e200 */
[----:B------:R-:W-:Y:S02]  /*01e0*/  FSETP.NEU.AND P2, PT, R0, 1, PT ;  /* 0x3f8000000000780b */ /* 0x000fe40003f4d000 */
[----:B------:R-:W-:-:S05]  /*01f0*/  FSEL R3, R3, |R0|, !P0 ;  /* 0x4000000003037208 */ /* 0x000fca0004000000 */
[----:B------:R-:W-:-:S05]  /*0200*/  VIADD R2, R3, 0xc0cafb0d ;  /* 0xc0cafb0d03027836 */ /* 0x000fca0000000000 */
[----:B------:R-:W-:Y:S02]  /*0210*/  LOP3.LUT R4, R2, 0xff800000, RZ, 0xc0, !PT ;  /* 0xff80000002047812 */ /* 0x000fe400078ec0ff */
[----:B------:R-:W-:-:S03]  /*0220*/  FSEL R2, RZ, -24, P0 ;  /* 0xc1c00000ff027808 */ /* 0x000fc60000000000 */
[----:B------:R-:W-:-:S04]  /*0230*/  IMAD.IADD R3, R3, 0x1, -R4 ;  /* 0x0000000103037824 */ /* 0x000fc800078e0a04 */
[C---:B------:R-:W-:Y:S01]  /*0240*/  FADD R6, R3.reuse, 1 ;  /* 0x3f80000003067421 */ /* 0x040fe20000000000 */
[----:B------:R-:W-:Y:S01]  /*0250*/  FADD R5, R3, -1 ;  /* 0xbf80000003057421 */ /* 0x000fe20000000000 */
[----:B------:R-:W-:-:S03]  /*0260*/  I2FP.F32.S32 R3, R4 ;  /* 0x0000000400037245 */ /* 0x000fc60000201400 */
[----:B------:R-:W-:Y:S01]  /*0270*/  FADD R7, R5, R5 ;  /* 0x0000000505077221 */ /* 0x000fe20000000000 */
[----:B------:R-:W1:Y:S01]  /*0280*/  MUFU.RCP R6, R6 ;  /* 0x0000000600067308 */ /* 0x000e620000001000 */
[----:B------:R-:W-:Y:S02]  /*0290*/  FFMA R2, R3, 1.1920928955078125e-07, R2 ;  /* 0x3400000003027823 */ /* 0x000fe40000000002 */
[----:B-1----:R-:W-:-:S04]  /*02a0*/  FMUL R7, R6, R7 ;  /* 0x0000000706077220 */ /* 0x002fc80000400000 */
[----:B------:R-:W-:Y:S01]  /*02b0*/  FADD R4, R5, -R7 ;  /* 0x8000000705047221 */ /* 0x000fe20000000000 */
[CC--:B------:R-:W-:Y:S01]  /*02c0*/  FMUL R3, R7.reuse, R7.reuse ;  /* 0x0000000707037220 */ /* 0x0c0fe20000400000 */
[----:B------:R-:W-:Y:S02]  /*02d0*/  FFMA R9, R7, 1.4426950216293334961, R2 ;  /* 0x3fb8aa3b07097823 */ /* 0x000fe40000000002 */
[----:B------:R-:W-:Y:S01]  /*02e0*/  FADD R4, R4, R4 ;  /* 0x0000000404047221 */ /* 0x000fe20000000000 */
[----:B------:R-:W-:Y:S01]  /*02f0*/  FFMA R8, R3, R8, 0.0032181653659790754318 ;  /* 0x3b52e7db03087423 */ /* 0x000fe20000000008 */
[----:B------:R-:W-:Y:S02]  /*0300*/  FADD R2, R2, -R9 ;  /* 0x8000000902027221 */ /* 0x000fe40000000000 */
[----:B------:R-:W-:Y:S01]  /*0310*/  FFMA R5, R5, -R7, R4 ;  /* 0x8000000705057223 */ /* 0x000fe20000000004 */
[----:B------:R-:W-:Y:S01]  /*0320*/  FFMA R8, R3, R8, 0.018033718690276145935 ;  /* 0x3c93bb7303087423 */ /* 0x000fe20000000008 */
[----:B------:R-:W-:-:S02]  /*0330*/  FFMA R2, R7, 1.4426950216293334961, R2 ;  /* 0x3fb8aa3b07027823 */ /* 0x000fc40000000002 */
[----:B------:R-:W-:Y:S01]  /*0340*/  FMUL R5, R6, R5 ;  /* 0x0000000506057220 */ /* 0x000fe20000400000 */
[----:B------:R-:W-:-:S03]  /*0350*/  FFMA R8, R3, R8, 0.12022458761930465698 ;  /* 0x3df6384f03087423 */ /* 0x000fc60000000008 */
[----:B------:R-:W-:Y:S01]  /*0360*/  FFMA R2, R5, 1.4426950216293334961, R2 ;  /* 0x3fb8aa3b05027823 */ /* 0x000fe20000000002 */
[----:B------:R-:W-:-:S03]  /*0370*/  FMUL R8, R3, R8 ;  /* 0x0000000803087220 */ /* 0x000fc60000400000 */
[----:B------:R-:W-:Y:S01]  /*0380*/  FFMA R2, R7, 1.9251366722983220825e-08, R2 ;  /* 0x32a55e3407027823 */ /* 0x000fe20000000002 */
[----:B------:R-:W-:-:S04]  /*0390*/  FMUL R3, R8, 3 ;  /* 0x4040000008037820 */ /* 0x000fc80000400000 */
[----:B------:R-:W-:-:S04]  /*03a0*/  FFMA R3, R5, R3, R2 ;  /* 0x0000000305037223 */ /* 0x000fc80000000002 */
[----:B------:R-:W-:Y:S01]  /*03b0*/  FFMA R8, R7, R8, R3 ;  /* 0x0000000807087223 */ /* 0x000fe20000000003 */
[----:B------:R-:W-:-:S03]  /*03c0*/  IMAD.MOV.U32 R7, RZ, RZ, 0x391fcb8e ;  /* 0x391fcb8eff077424 */ /* 0x000fc600078e00ff */
[----:B------:R-:W-:-:S04]  /*03d0*/  FADD R2, R9, R8 ;  /* 0x0000000809027221 */ /* 0x000fc80000000000 */
[----:B------:R-:W-:Y:S01]  /*03e0*/  FMUL R3, R2, 5 ;  /* 0x40a0000002037820 */ /* 0x000fe20000400000 */
[----:B------:R-:W-:-:S03]  /*03f0*/  FADD R9, -R9, R2 ;  /* 0x0000000209097221 */ /* 0x000fc60000000100 */
[----:B------:R-:W1:Y:S01]  /*0400*/  FRND R4, R3 ;  /* 0x0000000300047307 */ /* 0x000e620000201000 */
[----:B------:R-:W-:Y:S01]  /*0410*/  FADD R9, R8, -R9 ;  /* 0x8000000908097221 */ /* 0x000fe20000000000 */
[----:B------:R-:W-:Y:S01]  /*0420*/  FFMA R2, R2, 5, -R3 ;  /* 0x40a0000002027823 */ /* 0x000fe20000000803 */
[----:B------:R-:W-:-:S03]  /*0430*/  FSETP.GEU.AND P1, PT, R3, RZ, PT ;  /* 0x000000ff0300720b */ /* 0x000fc60003f2e000 */
[----:B------:R-:W-:Y:S02]  /*0440*/  FFMA R2, R9, 5, R2 ;  /* 0x40a0000009027823 */ /* 0x000fe40000000002 */
[----:B------:R-:W2:Y:S01]  /*0450*/  F2I.NTZ R6, R3 ;  /* 0x0000000300067305 */ /* 0x000ea20000203100 */
[----:B-1----:R-:W-:Y:S01]  /*0460*/  FADD R5, R3, -R4 ;  /* 0x8000000403057221 */ /* 0x002fe20000000000 */
[----:B------:R-:W-:-:S03]  /*0470*/  FSETP.GT.AND P0, PT, R4, RZ, PT ;  /* 0x000000ff0400720b */ /* 0x000fc60003f04000 */
[----:B------:R-:W-:-:S04]  /*0480*/  FADD R2, R2, R5 ;  /* 0x0000000502027221 */ /* 0x000fc80000000000 */
[C---:B------:R-:W-:Y:S01]  /*0490*/  FFMA R5, R2.reuse, R7, 0.0013391353422775864601 ;  /* 0x3aaf85ed02057423 */ /* 0x040fe20000000007 */
[----:B------:R-:W-:Y:S02]  /*04a0*/  SEL R7, RZ, 0x83000000, P0 ;  /* 0x83000000ff077807 */ /* 0x000fe40000000000 */
[----:B------:R-:W-:Y:S01]  /*04b0*/  FSETP.GT.AND P0, PT, |R3|, 152, PT ;  /* 0x431800000300780b */ /* 0x000fe20003f04200 */
[----:B------:R-:W-:-:S04]  /*04c0*/  FFMA R5, R2, R5, 0.0096188392490148544312 ;  /* 0x3c1d985602057423 */ /* 0x000fc80000000005 */
[----:B------:R-:W-:-:S04]  /*04d0*/  FFMA R5, R2, R5, 0.055503588169813156128 ;  /* 0x3d6357bb02057423 */ /* 0x000fc80000000005 */
[----:B------:R-:W-:-:S04]  /*04e0*/  FFMA R5, R2, R5, 0.24022644758224487305 ;  /* 0x3e75fdec02057423 */ /* 0x000fc80000000005 */
[----:B------:R-:W-:-:S04]  /*04f0*/  FFMA R5, R2, R5, 0.69314718246459960938 ;  /* 0x3f31721802057423 */ /* 0x000fc80000000005 */
[----:B------:R-:W-:Y:S01]  /*0500*/  FFMA R5, R2, R5, 1 ;  /* 0x3f80000002057423 */ /* 0x000fe20000000005 */
[----:B------:R-:W-:Y:S01]  /*0510*/  VIADD R2, R7, 0x7f000000 ;  /* 0x7f00000007027836 */ /* 0x000fe20000000000 */
[----:B--2---:R-:W-:-:S03]  /*0520*/  LEA R7, R6, -R7, 0x17 ;  /* 0x8000000706077211 */ /* 0x004fc600078eb8ff */
[----:B------:R-:W-:-:S04]  /*0530*/  FMUL R2, R5, R2 ;  /* 0x0000000205027220 */ /* 0x000fc80000400000 */
[----:B------:R-:W-:Y:S01]  /*0540*/  FMUL R2, R2, R7 ;  /* 0x0000000702027220 */ /* 0x000fe20000400000 */
[----:B------:R-:W-:Y:S01]  /*0550*/  @P0 FSEL R2, RZ, +INF , !P1 ;  /* 0x7f800000ff020808 */ /* 0x000fe20004800000 */
[----:B0-----:R-:W-:Y:S06]  /*0560*/  @!P2 BRA `(.L_x_1) ;  /* 0x000000000028a947 */ /* 0x001fec0003800000 */
[----:B------:R-:W-:-:S13]  /*0570*/  FSETP.NAN.AND P0, PT, |R0|, |R0|, PT ;  /* 0x400000000000720b */ /* 0x000fda0003f08200 */
[----:B------:R-:W-:Y:S01]  /*0580*/  @P0 FADD R56, R0, 5 ;  /* 0x40a0000000380421 */ /* 0x000fe20000000000 */
[----:B------:R-:W-:Y:S06]  /*0590*/  @P0 BRA `(.L_x_1) ;  /* 0x00000000001c0947 */ /* 0x000fec0003800000 */
[----:B------:R-:W-:-:S04]  /*05a0*/  FSETP.NEU.AND P0, PT, |R0|, +INF , PT ;  /* 0x7f8000000000780b */ /* 0x000fc80003f0d200 */
[----:B------:R-:W-:-:S13]  /*05b0*/  FSETP.NEU.AND P0, PT, R0, RZ, P0 ;  /* 0x000000ff0000720b */ /* 0x000fda000070d000 */
[----:B------:R-:W-:Y:S01]  /*05c0*/  @!P0 FADD R56, R0, R0 ;  /* 0x0000000000388221 */ /* 0x000fe20000000000 */
[----:B------:R-:W-:Y:S06]  /*05d0*/  @!P0 BRA `(.L_x_1) ;  /* 0x00000000000c8947 */ /* 0x000fec0003800000 */
[----:B------:R-:W-:Y:S01]  /*05e0*/  FSETP.GEU.AND P0, PT, R10, 1, PT ;  /* 0x3f8000000a00780b */ /* 0x000fe20003f0e000 */
[----:B------:R-:W-:-:S12]  /*05f0*/  IMAD.MOV.U32 R56, RZ, RZ, R2 ;  /* 0x000000ffff387224 */ /* 0x000fd800078e0002 */
[----:B------:R-:W-:-:S07]  /*0600*/  @!P0 FADD R56, -R2, -RZ ;  /* 0x800000ff02388221 */ /* 0x000fce0000000100 */
.L_x_1:
[----:B------:R-:W-:Y:S05]  /*0610*/  BSYNC.RECONVERGENT B0 ;  /* 0x0000000000007941 */ /* 0x000fea0003800200 */
.L_x_0:
[----:B------:R-:W-:Y:S01]  /*0620*/  UISETP.GE.AND UP0, UPT, UR7, 0x1, UPT ;  /* 0x000000010700788c */ /* 0x000fe2000bf06270 */
[----:B------:R-:W-:Y:S01]  /*0630*/  MOV R0, RZ ;  /* 0x000000ff00007202 */ /* 0x000fe20000000f00 */
[----:B------:R-:W-:Y:S02]  /*0640*/  IMAD.MOV.U32 R16, RZ, RZ, RZ ;  /* 0x000000ffff107224 */ /* 0x000fe400078e00ff */
[----:B------:R-:W-:-:S05]  /*0650*/  IMAD.MOV.U32 R2, RZ, RZ, RZ ;  /* 0x000000ffff027224 */ /* 0x000fca00078e00ff */
[----:B------:R-:W-:Y:S05]  /*0660*/  BRA.U !UP0, `(.L_x_2) ;  /* 0x0000001508207547 */ /* 0x000fea000b800000 */
[----:B------:R-:W0:Y:S01]  /*0670*/  LDC R14, c[0x0][0x388] ;  /* 0x0000e200ff0e7b82 */ /* 0x000e220000000800 */
[----:B------:R-:W1:Y:S01]  /*0680*/  LDCU.64 UR4, c[0x0][0x380] ;  /* 0x00007000ff0477ac */ /* 0x000e620008000a00 */
[----:B------:R-:W-:Y:S01]  /*0690*/  IMAD.MOV.U32 R13, RZ, RZ, -0x100000 ;  /* 0xfff00000ff0d7424 */ /* 0x000fe200078e00ff */
[----:B------:R-:W-:Y:S01]  /*06a0*/  IADD3 R53, PT, PT, -R53, RZ, RZ ;  /* 0x000000ff35357210 */ /* 0x000fe20007ffe1ff */
[----:B------:R-:W-:Y:S01]  /*06b0*/  IMAD.MOV.U32 R52, RZ, RZ, RZ ;  /* 0x000000ffff347224 */ /* 0x000fe200078e00ff */
[----:B------:R-:W-:Y:S02]  /*06c0*/  CS2R R18, SRZ ;  /* 0x0000000000127805 */ /* 0x000fe4000001ff00 */
[----:B------:R-:W-:Y:S02]  /*06d0*/  CS2R R16, SRZ ;  /* 0x0000000000107805 */ /* 0x000fe4000001ff00 */
[----:B------:R-:W-:Y:S01]  /*06e0*/  MOV R15, RZ ;  /* 0x000000ff000f7202 */ /* 0x000fe20000000f00 */
[----:B------:R-:W-:Y:S01]  /*06f0*/  UIADD3 UR6, UPT, UPT, -UR7, URZ, URZ ;  /* 0x000000ff07067290 */ /* 0x000fe2000fffe1ff */
[----:B------:R-:W2:Y:S01]  /*0700*/  LDCU UR12, c[0x0][0x388] ;  /* 0x00007100ff0c77ac */ /* 0x000ea20008000800 */
[----:B-1----:R-:W-:-:S04]  /*0710*/  UIADD3 UR4, UP0, UPT, UR4, 0x10, URZ ;  /* 0x0000001004047890 */ /* 0x002fc8000ff1e0ff */
[----:B------:R-:W-:Y:S01]  /*0720*/  UIADD3.X UR5, UPT, UPT, URZ, UR5, URZ, UP0, !UPT ;  /* 0x00000005ff057290 */ /* 0x000fe200087fe4ff */
[----:B0-----:R0:W1:Y:S01]  /*0730*/  F2F.F64.F32 R20, R14 ;  /* 0x0000000e00147310 */ /* 0x0010620000201800 */
[----:B------:R-:W-:-:S04]  /*0740*/  IMAD.U32 R28, RZ, RZ, UR4 ;  /* 0x00000004ff1c7e24 */ /* 0x000fc8000f8e00ff */
[----:B------:R-:W-:Y:S02]  /*0750*/  IMAD.U32 R29, RZ, RZ, UR5 ;  /* 0x00000005ff1d7e24 */ /* 0x000fe4000f8e00ff */
[----:B0-----:R-:W-:Y:S01]  /*0760*/  FMUL R14, R14, R14 ;  /* 0x0000000e0e0e7220 */ /* 0x001fe20000400000 */
[C---:B-1----:R-:W-:Y:S01]  /*0770*/  DADD R2, R20.reuse, 6 ;  /* 0x4018000014027429 */ /* 0x042fe20000000000 */
[----:B------:R-:W-:Y:S01]  /*0780*/  ISETP.GE.AND P0, PT, R21, RZ, PT ;  /* 0x000000ff1500720c */ /* 0x000fe20003f06270 */
[C---:B------:R-:W-:Y:S02]  /*0790*/  DADD R4, R20.reuse, 5 ;  /* 0x4014000014047429 */ /* 0x040fe40000000000 */
[C---:B------:R-:W-:Y:S01]  /*07a0*/  DADD R24, R20.reuse, 6 ;  /* 0x4018000014187429 */ /* 0x040fe20000000000 */
[----:B------:R-:W-:Y:S01]  /*07b0*/  P2R R0, PR, RZ, 0x1 ;  /* 0x00000001ff007803 */ /* 0x000fe20000000000 */
[----:B------:R-:W-:Y:S01]  /*07c0*/  DADD R26, R20, 5 ;  /* 0x40140000141a7429 */ /* 0x000fe20000000000 */
[----:B------:R-:W-:-:S03]  /*07d0*/  SEL R13, R13, 0x7ff00000, !P0 ;  /* 0x7ff000000d0d7807 */ /* 0x000fc60004000000 */
[----:B------:R-:W-:Y:S02]  /*07e0*/  LOP3.LUT R55, R3, 0x7ff00000, RZ, 0xc0, !PT ;  /* 0x7ff0000003377812 */ /* 0x000fe400078ec0ff */
[----:B--2---:R-:W-:-:S07]  /*07f0*/  LOP3.LUT R54, R5, 0x7ff00000, RZ, 0xc0, !PT ;  /* 0x7ff0000005367812 */ /* 0x004fce00078ec0ff */
.L_x_22:
[----:B------:R-:W-:Y:S01]  /*0800*/  ISETP.NE.AND P0, PT, R53, RZ, PT ;  /* 0x000000ff3500720c */ /* 0x000fe20003f05270 */
[----:B------:R-:W-:-:S12]  /*0810*/  BSSY.RECONVERGENT B0, `(.L_x_3) ;  /* 0x0000122000007945 */ /* 0x000fd80003800200 */
[----:B------:R-:W-:Y:S05]  /*0820*/  @!P0 BRA `(.L_x_4) ;  /* 0x0000001000808947 */ /* 0x000fea0003800000 */
[----:B------:R-:W2:Y:S04]  /*0830*/  LDG.E R12, desc[UR8][R28.64+-0xc] ;  /* 0xfffff4081c0c7981 */ /* 0x000ea8000c1e1900 */
[----:B------:R-:W3:Y:S04]  /*0840*/  LDG.E R11, desc[UR8][R28.64+-0x10] ;  /* 0xfffff0081c0b7981 */ /* 0x000ee8000c1e1900 */
[----:B------:R-:W4:Y:S01]  /*0850*/  LDG.E R9, desc[UR8][R28.64+-0x8] ;  /* 0xfffff8081c097981 */ /* 0x000f22000c1e1900 */
[----:B--2--5:R-:W-:Y:S01]  /*0860*/  FADD R12, R61, -R12 ;  /* 0x8000000c3d0c7221 */ /* 0x024fe20000000000 */
[----:B---3--:R-:W-:-:S03]  /*0870*/  FADD R11, R62, -R11 ;  /* 0x8000000b3e0b7221 */ /* 0x008fc60000000000 */
[----:B------:R-:W-:Y:S01]  /*0880*/  FMUL R0, R12, R12 ;  /* 0x0000000c0c007220 */ /* 0x000fe20000400000 */
[----:B----4-:R-:W-:-:S03]  /*0890*/  FADD R9, R60, -R9 ;  /* 0x800000093c097221 */ /* 0x010fc60000000000 */
[----:B------:R-:W-:-:S04]  /*08a0*/  FFMA R0, R11, R11, R0 ;  /* 0x0000000b0b007223 */ /* 0x000fc80000000000 */
[----:B------:R-:W-:-:S05]  /*08b0*/  FFMA R31, R9, R9, R0 ;  /* 0x00000009091f7223 */ /* 0x000fca0000000000 */
[----:B------:R-:W-:-:S13]  /*08c0*/  FSETP.GT.AND P0, PT, R31, R14, PT ;  /* 0x0000000e1f00720b */ /* 0x000fda0003f04000 */
[----:B------:R-:W-:Y:S05]  /*08d0*/  @P0 BRA `(.L_x_4) ;  /* 0x0000001000540947 */ /* 0x000fea0003800000 */
[----:B------:R-:W2:Y:S04]  /*08e0*/  LDG.E R0, desc[UR8][R28.64+0xc] ;  /* 0x00000c081c007981 */ /* 0x000ea8000c1e1900 */
[----:B------:R-:W3:Y:S04]  /*08f0*/  LDG.E R3, desc[UR8][R28.64+0x10] ;  /* 0x000010081c037981 */ /* 0x000ee8000c1e1900 */
[----:B------:R0:W5:Y:S04]  /*0900*/  LDG.E R10, desc[UR8][R28.64+0x8] ;  /* 0x000008081c0a7981 */ /* 0x000168000c1e1900 */
[----:B------:R0:W5:Y:S04]  /*0910*/  LDG.E R8, desc[UR8][R28.64+-0x4] ;  /* 0xfffffc081c087981 */ /* 0x000168000c1e1900 */
[----:B------:R0:W5:Y:S04]  /*0920*/  LDG.E R7, desc[UR8][R28.64] ;  /* 0x000000081c077981 */ /* 0x000168000c1e1900 */
[----:B------:R0:W5:Y:S01]  /*0930*/  LDG.E R6, desc[UR8][R28.64+0x4] ;  /* 0x000004081c067981 */ /* 0x000162000c1e1900 */
[----:B------:R-:W-:Y:S01]  /*0940*/  UMOV UR4, 0x9999999a ;  /* 0x9999999a00047882 */ /* 0x000fe20000000000 */
[----:B------:R-:W-:Y:S01]  /*0950*/  UMOV UR5, 0x3fc99999 ;  /* 0x3fc9999900057882 */ /* 0x000fe20000000000 */
[----:B--2---:R-:W-:-:S04]  /*0960*/  FADD R2, R0, -1 ;  /* 0xbf80000000027421 */ /* 0x004fc80000000000 */
[C---:B------:R-:W-:Y:S01]  /*0970*/  FMUL R5, |R2|.reuse, 16777216 ;  /* 0x4b80000002057820 */ /* 0x040fe20000400200 */
[C---:B------:R-:W-:Y:S02]  /*0980*/  FSETP.GEU.AND P0, PT, |R2|.reuse, 1.175494350822287508e-38, PT ;  /* 0x008000000200780b */ /* 0x040fe40003f0e200 */
[----:B------:R-:W-:Y:S02]  /*0990*/  FSETP.NEU.AND P3, PT, R2, 1, PT ;  /* 0x3f8000000200780b */ /* 0x000fe40003f6d000 */
[----:B------:R-:W-:-:S04]  /*09a0*/  FSEL R5, R5, |R2|, !P0 ;  /* 0x4000000205057208 */ /* 0x000fc80004000000 */
[----:B------:R-:W-:-:S04]  /*09b0*/  IADD3 R4, PT, PT, R5, -0x3f3504f3, RZ ;  /* 0xc0cafb0d05047810 */ /* 0x000fc80007ffe0ff */
        /* <DEDUP_REMOVED lines=9> */
[----:B-1----:R-:W-:Y:S01]  /*0a50*/  FMUL R35, R33, R34 ;  /* 0x0000002221237220 */ /* 0x002fe20000400000 */
[----:B------:R-:W-:-:S03]  /*0a60*/  IMAD.MOV.U32 R34, RZ, RZ, 0x3a2c32e4 ;  /* 0x3a2c32e4ff227424 */ /* 0x000fc600078e00ff */
[----:B------:R-:W-:Y:S01]  /*0a70*/  FADD R30, R32, -R35 ;  /* 0x80000023201e7221 */ /* 0x000fe20000000000 */
[CC--:B------:R-:W-:Y:S01]  /*0a80*/  FMUL R5, R35.reuse, R35.reuse ;  /* 0x0000002323057220 */ /* 0x0c0fe20000400000 */
[----:B------:R-:W-:Y:S02]  /*0a90*/  FFMA R39, R35, 1.4426950216293334961, R4 ;  /* 0x3fb8aa3b23277823 */ /* 0x000fe40000000004 */
[----:B------:R-:W-:Y:S01]  /*0aa0*/  FADD R37, R30, R30 ;  /* 0x0000001e1e257221 */ /* 0x000fe20000000000 */
[C---:B------:R-:W-:Y:S01]  /*0ab0*/  FFMA R30, R5.reuse, R34, 0.0032181653659790754318 ;  /* 0x3b52e7db051e7423 */ /* 0x040fe20000000022 */
[----:B------:R-:W-:Y:S02]  /*0ac0*/  FADD R4, R4, -R39 ;  /* 0x8000002704047221 */ /* 0x000fe40000000000 */
[----:B------:R-:W-:Y:S01]  /*0ad0*/  FFMA R32, R32, -R35, R37 ;  /* 0x8000002320207223 */ /* 0x000fe20000000025 */
[----:B------:R-:W-:-:S03]  /*0ae0*/  FFMA R30, R5, R30, 0.018033718690276145935 ;  /* 0x3c93bb73051e7423 */ /* 0x000fc6000000001e */
[----:B------:R-:W-:Y:S01]  /*0af0*/  FMUL R32, R33, R32 ;  /* 0x0000002021207220 */ /* 0x000fe20000400000 */
[----:B------:R-:W-:Y:S01]  /*0b00*/  FFMA R33, R35, 1.4426950216293334961, R4 ;  /* 0x3fb8aa3b23217823 */ /* 0x000fe20000000004 */
[----:B------:R-:W-:-:S03]  /*0b10*/  FFMA R30, R5, R30, 0.12022458761930465698 ;  /* 0x3df6384f051e7423 */ /* 0x000fc6000000001e */
[----:B------:R-:W-:Y:S01]  /*0b20*/  FFMA R4, R32, 1.4426950216293334961, R33 ;  /* 0x3fb8aa3b20047823 */ /* 0x000fe20000000021 */
[----:B------:R-:W-:-:S03]  /*0b30*/  FMUL R30, R5, R30 ;  /* 0x0000001e051e7220 */ /* 0x000fc60000400000 */
[----:B------:R-:W-:Y:S01]  /*0b40*/  FFMA R5, R35, 1.9251366722983220825e-08, R4 ;  /* 0x32a55e3423057823 */ /* 0x000fe20000000004 */
[----:B------:R-:W-:-:S04]  /*0b50*/  FMUL R4, R30, 3 ;  /* 0x404000001e047820 */ /* 0x000fc80000400000 */
[----:B------:R-:W-:-:S04]  /*0b60*/  FFMA R5, R32, R4, R5 ;  /* 0x0000000420057223 */ /* 0x000fc80000000005 */
[----:B------:R-:W-:Y:S01]  /*0b70*/  FFMA R30, R35, R30, R5 ;  /* 0x0000001e231e7223 */ /* 0x000fe20000000005 */
[----:B------:R-:W-:-:S03]  /*0b80*/  MOV R35, 0x391fcb8e ;  /* 0x391fcb8e00237802 */ /* 0x000fc60000000f00 */
        /* <DEDUP_REMOVED lines=11> */
[----:B------:R-:W-:Y:S01]  /*0c40*/  FADD R30, R4, R5 ;  /* 0x00000005041e7221 */ /* 0x000fe20000000000 */
[----:B------:R-:W-:Y:S02]  /*0c50*/  SEL R37, RZ, 0x83000000, P0 ;  /* 0x83000000ff257807 */ /* 0x000fe40000000000 */
[----:B------:R-:W-:Y:S01]  /*0c60*/  FSETP.GT.AND P0, PT, |R33|, 152, PT ;  /* 0x431800002100780b */ /* 0x000fe20003f04200 */
[C---:B------:R-:W-:Y:S02]  /*0c70*/  FFMA R5, R30.reuse, R35, 0.0013391353422775864601 ;  /* 0x3aaf85ed1e057423 */ /* 0x040fe40000000023 */
[----:B------:R-:W-:Y:S02]  /*0c80*/  VIADD R32, R37, 0x7f000000 ;  /* 0x7f00000025207836 */ /* 0x000fe40000000000 */
[----:B------:R-:W-:Y:S01]  /*0c90*/  FFMA R5, R30, R5, 0.0096188392490148544312 ;  /* 0x3c1d98561e057423 */ /* 0x000fe20000000005 */
[----:B--2---:R-:W-:-:S03]  /*0ca0*/  IMAD R37, R34, 0x800000, -R37 ;  /* 0x0080000022257824 */ /* 0x004fc600078e0a25 */
[----:B------:R-:W-:-:S04]  /*0cb0*/  FFMA R5, R30, R5, 0.055503588169813156128 ;  /* 0x3d6357bb1e057423 */ /* 0x000fc80000000005 */
[C---:B------:R-:W-:Y:S02]  /*0cc0*/  FFMA R35, R30.reuse, R5, 0.24022644758224487305 ;  /* 0x3e75fdec1e237423 */ /* 0x040fe40000000005 */
[----:B---3--:R1:W2:Y:S02]  /*0cd0*/  F2F.F64.F32 R4, R3 ;  /* 0x0000000300047310 */ /* 0x0082a40000201800 */
[----:B------:R-:W-:-:S04]  /*0ce0*/  FFMA R35, R30, R35, 0.69314718246459960938 ;  /* 0x3f3172181e237423 */ /* 0x000fc80000000023 */
[----:B------:R-:W-:Y:S01]  /*0cf0*/  FFMA R35, R30, R35, 1 ;  /* 0x3f8000001e237423 */ /* 0x000fe20000000023 */
[----:B-1----:R-:W-:-:S03]  /*0d00*/  IMAD.MOV.U32 R3, RZ, RZ, 0x3f800000 ;  /* 0x3f800000ff037424 */ /* 0x002fc600078e00ff */
[----:B------:R-:W-:-:S04]  /*0d10*/  FMUL R32, R35, R32 ;  /* 0x0000002023207220 */ /* 0x000fc80000400000 */
[----:B------:R-:W-:Y:S01]  /*0d20*/  FMUL R32, R32, R37 ;  /* 0x0000002520207220 */ /* 0x000fe20000400000 */
[----:B--2---:R-:W-:Y:S01]  /*0d30*/  DSETP.GTU.AND P1, PT, R4, UR4, PT ;  /* 0x0000000404007e2a */ /* 0x004fe2000bf2c000 */
[----:B------:R-:W-:Y:S02]  /*0d40*/  @P0 FSEL R32, RZ, +INF , !P2 ;  /* 0x7f800000ff200808 */ /* 0x000fe40005000000 */
[----:B------:R-:W-:-:S04]  /*0d50*/  MOV R5, 0x3f800000 ;  /* 0x3f80000000057802 */ /* 0x000fc80000000f00 */
[----:B------:R-:W-:Y:S01]  /*0d60*/  FSEL R5, R5, 2, P1 ;  /* 0x4000000005057808 */ /* 0x000fe20000800000 */
        /* <DEDUP_REMOVED lines=11> */
.L_x_5:
[----:B------:R-:W0:Y:S01]  /*0e20*/  LDC R32, c[0x0][0x388] ;  /* 0x0000e200ff207b82 */ /* 0x000e220000000800 */
[----:B------:R-:W-:Y:S01]  /*0e30*/  FADD R35, R0, R0 ;  /* 0x0000000000237221 */ /* 0x000fe20000000000 */
[----:B------:R-:W-:Y:S01]  /*0e40*/  FADD R3, R3, R56 ;  /* 0x0000003803037221 */ /* 0x000fe20000000000 */
[----:B-----5:R-:W-:Y:S01]  /*0e50*/  FMUL R0, R10, -R5 ;  /* 0x800000050a007220 */ /* 0x020fe20000400000 */
[----:B------:R-:W-:Y:S01]  /*0e60*/  BSSY.RECONVERGENT B1, `(.L_x_6) ;  /* 0x0000014000017945 */ /* 0x000fe20003800200 */
[----:B------:R-:W1:Y:S01]  /*0e70*/  MUFU.RCP R2, R35 ;  /* 0x0000002300027308 */ /* 0x000e620000001000 */
[----:B------:R-:W-:Y:S01]  /*0e80*/  ISETP.NE.AND P2, PT, R55, 0x7ff00000, PT ;  /* 0x7ff000003700780c */ /* 0x000fe20003f45270 */
[----:B------:R-:W-:-:S06]  /*0e90*/  FMUL R0, R0, R3 ;  /* 0x0000000300007220 */ /* 0x000fcc0000400000 */
[----:B------:R-:W2:Y:S01]  /*0ea0*/  FCHK P3, R0, R35 ;  /* 0x0000002300007302 */ /* 0x000ea20000060000 */
[----:B-1----:R-:W-:Y:S01]  /*0eb0*/  FFMA R33, -R35, R2, 1 ;  /* 0x3f80000023217423 */ /* 0x002fe20000000102 */
[----:B0-----:R-:W-:-:S03]  /*0ec0*/  FSETP.NEU.AND P1, PT, R32, 1, PT ;  /* 0x3f8000002000780b */ /* 0x001fc60003f2d000 */
[----:B------:R-:W-:Y:S01]  /*0ed0*/  FFMA R33, R2, R33, R2 ;  /* 0x0000002102217223 */ /* 0x000fe20000000002 */
[----:B------:R-:W-:Y:S02]  /*0ee0*/  FSETP.NAN.AND P0, PT, R32, R32, PT ;  /* 0x000000202000720b */ /* 0x000fe40003f08000 */
[----:B------:R-:W-:Y:S01]  /*0ef0*/  P2R R2, PR, RZ, 0x2 ;  /* 0x00000002ff027803 */ /* 0x000fe20000000000 */
[----:B------:R-:W-:Y:S01]  /*0f00*/  FFMA R4, R0, R33, RZ ;  /* 0x0000002100047223 */ /* 0x000fe200000000ff */
[----:B------:R-:W-:-:S04]  /*0f10*/  FSETP.NEU.AND P1, PT, R32, RZ, PT ;  /* 0x000000ff2000720b */ /* 0x000fc80003f2d000 */
[----:B------:R-:W-:Y:S01]  /*0f20*/  P2R R2, PR, RZ, 0x2 ;  /* 0x00000002ff027803 */ /* 0x000fe20000000000 */
[----:B------:R-:W-:Y:S02]  /*0f30*/  FFMA R2, -R35, R4, R0 ;  /* 0x0000000423027223 */ /* 0x000fe40000000100 */
[----:B------:R-:W-:Y:S02]  /*0f40*/  DSETP.NEU.AND P1, PT, |R20|, +INF , PT ;  /* 0x7ff000001400742a */ /* 0x000fe40003f2d200 */
[----:B------:R-:W-:Y:S01]  /*0f50*/  FFMA R4, R33, R2, R4 ;  /* 0x0000000221047223 */ /* 0x000fe20000000004 */
[----:B--2---:R-:W-:Y:S11]  /*0f60*/  @!P3 BRA `(.L_x_7) ;  /* 0x00000000000cb947 */ /* 0x004ff60003800000 */
[----:B------:R-:W-:Y:S02]  /*0f70*/  MOV R3, R35 ;  /* 0x0000002300037202 */ /* 0x000fe40000000f00 */
[----:B------:R-:W-:-:S07]  /*0f80*/  MOV R2, 0xfa0 ;  /* 0x00000fa000027802 */ /* 0x000fce0000000f00 */
[----:B------:R-:W-:Y:S05]  /*0f90*/  CALL.REL.NOINC `($__internal_2_$__cuda_sm3x_div_rn_noftz_f32_slowpath) ;  /* 0x0000001000e47944 */ /* 0x000fea0003c00000 */
.L_x_7:
[----:B------:R-:W-:Y:S05]  /*0fa0*/  BSYNC.RECONVERGENT B1 ;  /* 0x0000000000017941 */ /* 0x000fea0003800200 */
.L_x_6:
[----:B------:R-:W-:Y:S01]  /*0fb0*/  VIADD R0, R31, 0xf3000000 ;  /* 0xf30000001f007836 */ /* 0x000fe20000000000 */
[----:B------:R0:W1:Y:S01]  /*0fc0*/  MUFU.RSQ R2, R31 ;  /* 0x0000001f00027308 */ /* 0x0000620000001400 */
[----:B------:R-:W-:Y:S03]  /*0fd0*/  BSSY.RECONVERGENT B1, `(.L_x_8) ;  /* 0x000000b000017945 */ /* 0x000fe60003800200 */
[----:B------:R-:W-:-:S13]  /*0fe0*/  ISETP.GT.U32.AND P3, PT, R0, 0x727fffff, PT ;  /* 0x727fffff0000780c */ /* 0x000fda0003f64070 */
[----:B01----:R-:W-:Y:S05]  /*0ff0*/  @!P3 BRA `(.L_x_9) ;  /* 0x000000000010b947 */ /* 0x003fea0003800000 */
[----:B------:R-:W-:-:S07]  /*1000*/  MOV R34, 0x1020 ;  /* 0x0000102000227802 */ /* 0x000fce0000000f00 */
[----:B------:R-:W-:Y:S05]  /*1010*/  CALL.REL.NOINC `($__internal_1_$__cuda_sm20_sqrt_rn_f32_slowpath) ;  /* 0x00000010006c7944 */ /* 0x000fea0003c00000 */
[----:B------:R-:W-:Y:S01]  /*1020*/  IMAD.MOV.U32 R0, RZ, RZ, R31 ;  /* 0x000000ffff007224 */ /* 0x000fe200078e001f */
[----:B------:R-:W-:Y:S06]  /*1030*/  BRA `(.L_x_10) ;  /* 0x0000000000107947 */ /* 0x000fec0003800000 */
.L_x_9:
[----:B------:R-:W-:Y:S01]  /*1040*/  FMUL.FTZ R0, R31, R2 ;  /* 0x000000021f007220 */ /* 0x000fe20000410000 */
[----:B------:R-:W-:-:S03]  /*1050*/  FMUL.FTZ R2, R2, 0.5 ;  /* 0x3f00000002027820 */ /* 0x000fc60000410000 */
[----:B------:R-:W-:-:S04]  /*1060*/  FFMA R31, -R0, R0, R31 ;  /* 0x00000000001f7223 */ /* 0x000fc8000000011f */
[----:B------:R-:W-:-:S07]  /*1070*/  FFMA R0, R31, R2, R0 ;  /* 0x000000021f007223 */ /* 0x000fce0000000000 */
.L_x_10:
[----:B------:R-:W-:Y:S05]  /*1080*/  BSYNC.RECONVERGENT B1 ;  /* 0x0000000000017941 */ /* 0x000fea0003800200 */
.L_x_8:
[----:B------:R-:W-:Y:S01]  /*1090*/  DADD R30, -RZ, |R20| ;  /* 0x00000000ff1e7229 */ /* 0x000fe20000000514 */
[----:B------:R-:W-:Y:S01]  /*10a0*/  HFMA2 R3, -RZ, RZ, 2.046875, 0 ;  /* 0x40180000ff037431 */ /* 0x000fe200000001ff */
[----:B------:R-:W-:Y:S01]  /*10b0*/  BSSY.RECONVERGENT B1, `(.L_x_11) ;  /* 0x0000006000017945 */ /* 0x000fe20003800200 */
[----:B------:R-:W-:Y:S02]  /*10c0*/  MOV R2, RZ ;  /* 0x000000ff00027202 */ /* 0x000fe40000000f00 */
[----:B------:R-:W-:-:S05]  /*10d0*/  MOV R64, 0x1110 ;  /* 0x0000111000407802 */ /* 0x000fca0000000f00 */
[----:B------:R-:W-:Y:S02]  /*10e0*/  IMAD.MOV.U32 R42, RZ, RZ, R30 ;  /* 0x000000ffff2a7224 */ /* 0x000fe400078e001e */
[----:B------:R-:W-:-:S07]  /*10f0*/  IMAD.MOV.U32 R43, RZ, RZ, R31 ;  /* 0x000000ffff2b7224 */ /* 0x000fce00078e001f */
[----:B------:R-:W-:Y:S05]  /*1100*/  CALL.REL.NOINC `($SPH_2$__internal_accurate_pow) ;  /* 0x0000001800247944 */ /* 0x000fea0003c00000 */
[----:B------:R-:W-:Y:S05]  /*1110*/  BSYNC.RECONVERGENT B1 ;  /* 0x0000000000017941 */ /* 0x000fea0003800200 */
.L_x_11:
[----:B------:R-:W-:Y:S01]  /*1120*/  FSETP.NEU.AND P3, PT, R32, RZ, PT ;  /* 0x000000ff2000720b */ /* 0x000fe20003f6d000 */
[----:B------:R-:W-:Y:S01]  /*1130*/  FADD R63, -R0, UR12 ;  /* 0x0000000c003f7e21 */ /* 0x000fe20008000100 */
[----:B------:R-:W-:Y:S01]  /*1140*/  F2F.F64.F32 R36, R0 ;  /* 0x0000000000247310 */ /* 0x000fe20000201800 */
[----:B------:R-:W-:Y:S01]  /*1150*/  BSSY.RECONVERGENT B1, `(.L_x_12) ;  /* 0x0000013000017945 */ /* 0x000fe20003800200 */
[----:B------:R-:W-:Y:S02]  /*1160*/  FSEL R34, R42, RZ, P3 ;  /* 0x000000ff2a227208 */ /* 0x000fe40001800000 */
[----:B------:R-:W-:Y:S02]  /*1170*/  FSEL R35, R43, RZ, P3 ;  /* 0x000000ff2b237208 */ /* 0x000fe40001800000 */
[----:B------:R-:W-:Y:S02]  /*1180*/  FSEL R3, R34, RZ, P1 ;  /* 0x000000ff22037208 */ /* 0x000fe40000800000 */
[----:B------:R-:W-:Y:S01]  /*1190*/  FSEL R33, R35, +QNAN , P1 ;  /* 0x7ff0000023217808 */ /* 0x000fe20000800000 */
[----:B------:R-:W0:Y:S01]  /*11a0*/  F2F.F64.F32 R30, R63 ;  /* 0x0000003f001e7310 */ /* 0x000e220000201800 */
[----:B------:R-:W-:-:S02]  /*11b0*/  @!P2 FSEL R34, R24, R3, P0 ;  /* 0x000000031822a208 */ /* 0x000fc40000000000 */
[----:B------:R-:W-:Y:S02]  /*11c0*/  @!P2 FSEL R35, R25, R33, P0 ;  /* 0x000000211923a208 */ /* 0x000fe40000000000 */
[----:B------:R-:W-:Y:S02]  /*11d0*/  FSETP.NEU.AND P3, PT, R32, 1, PT ;  /* 0x3f8000002000780b */ /* 0x000fe40003f6d000 */
[----:B------:R-:W-:Y:S02]  /*11e0*/  MOV R3, 0x40000000 ;  /* 0x4000000000037802 */ /* 0x000fe40000000f00 */
[----:B------:R-:W-:Y:S01]  /*11f0*/  DMUL R32, R34, 3.141590118408203125 ;  /* 0x400921fa22207828 */ /* 0x000fe20000000000 */
[----:B------:R-:W-:Y:S01]  /*1200*/  MOV R64, 0x1280 ;  /* 0x0000128000407802 */ /* 0x000fe20000000f00 */
[----:B0-----:R-:W-:-:S08]  /*1210*/  DADD R34, -RZ, |R30| ;  /* 0x00000000ff227229 */ /* 0x001fd0000000051e */
[----:B------:R-:W-:Y:S02]  /*1220*/  FSEL R32, R32, RZ, P3 ;  /* 0x000000ff20207208 */ /* 0x000fe40001800000 */
[----:B------:R-:W-:Y:S01]  /*1230*/  FSEL R33, R33, 2.1426987648010253906, P3 ;  /* 0x400921fa21217808 */ /* 0x000fe20001800000 */
[----:B------:R-:W-:-:S05]  /*1240*/  IMAD.MOV.U32 R42, RZ, RZ, R34 ;  /* 0x000000ffff2a7224 */ /* 0x000fca00078e0022 */
[----:B------:R-:W-:Y:S01]  /*1250*/  DMUL R32, R36, R32 ;  /* 0x0000002024207228 */ /* 0x000fe20000000000 */
[----:B------:R-:W-:-:S10]  /*1260*/  IMAD.MOV.U32 R43, RZ, RZ, R35 ;  /* 0x000000ffff2b7224 */ /* 0x000fd400078e0023 */
[----:B------:R-:W-:Y:S05]  /*1270*/  CALL.REL.NOINC `($SPH_2$__internal_accurate_pow) ;  /* 0x0000001400c87944 */ /* 0x000fea0003c00000 */
[----:B------:R-:W-:Y:S05]  /*1280*/  BSYNC.RECONVERGENT B1 ;  /* 0x0000000000017941 */ /* 0x000fea0003800200 */
.L_x_12:
[----:B------:R-:W0:Y:S01]  /*1290*/  MUFU.RCP64H R37, R33 ;  /* 0x0000002100257308 */ /* 0x000e220000001800 */
[----:B------:R-:W-:Y:S01]  /*12a0*/  IMAD.MOV.U32 R36, RZ, RZ, 0x1 ;  /* 0x00000001ff247424 */ /* 0x000fe200078e00ff */
[----:B------:R-:W-:Y:S01]  /*12b0*/  DADD R40, R30, 2 ;  /* 0x400000001e287429 */ /* 0x000fe20000000000 */
[----:B------:R-:W1:Y:S01]  /*12c0*/  LDC R3, c[0x0][0x388] ;  /* 0x0000e200ff037b82 */ /* 0x000e620000000800 */
[C---:B------:R-:W-:Y:S01]  /*12d0*/  FSETP.NEU.AND P0, PT, R63.reuse, RZ, PT ;  /* 0x000000ff3f00720b */ /* 0x040fe20003f0d000 */
[----:B------:R-:W-:Y:S01]  /*12e0*/  BSSY.RECONVERGENT B1, `(.L_x_13) ;  /* 0x0000016000017945 */ /* 0x000fe20003800200 */
[----:B------:R-:W-:Y:S02]  /*12f0*/  FSETP.NEU.AND P2, PT, R63, 1, PT ;  /* 0x3f8000003f00780b */ /* 0x000fe40003f4d000 */
[----:B------:R-:W-:Y:S02]  /*1300*/  FSEL R42, R42, RZ, P0 ;  /* 0x000000ff2a2a7208 */ /* 0x000fe40000000000 */
[----:B------:R-:W-:-:S02]  /*1310*/  FSEL R43, R43, RZ, P0 ;  /* 0x000000ff2b2b7208 */ /* 0x000fc40000000000 */
[----:B------:R-:W-:-:S04]  /*1320*/  LOP3.LUT R40, R41, 0x7ff00000, RZ, 0xc0, !PT ;  /* 0x7ff0000029287812 */ /* 0x000fc800078ec0ff */
[----:B------:R-:W-:Y:S01]  /*1330*/  ISETP.NE.AND P1, PT, R40, 0x7ff00000, PT ;  /* 0x7ff000002800780c */ /* 0x000fe20003f25270 */
[----:B0-----:R-:W-:-:S08]  /*1340*/  DFMA R34, -R32, R36, 1 ;  /* 0x3ff000002022742b */ /* 0x001fd00000000124 */
[----:B------:R-:W-:-:S08]  /*1350*/  DFMA R34, R34, R34, R34 ;  /* 0x000000222222722b */ /* 0x000fd00000000022 */
[----:B------:R-:W-:-:S08]  /*1360*/  DFMA R34, R36, R34, R36 ;  /* 0x000000222422722b */ /* 0x000fd00000000024 */
[----:B------:R-:W-:-:S08]  /*1370*/  DFMA R38, -R32, R34, 1 ;  /* 0x3ff000002026742b */ /* 0x000fd00000000122 */
[----:B------:R-:W-:-:S08]  /*1380*/  DFMA R38, R34, R38, R34 ;  /* 0x000000262226722b */ /* 0x000fd00000000022 */
[----:B------:R-:W-:-:S08]  /*1390*/  DMUL R36, R38, -45 ;  /* 0xc046800026247828 */ /* 0x000fd00000000000 */
[----:B------:R-:W-:-:S08]  /*13a0*/  DFMA R34, -R32, R36, -45 ;  /* 0xc04680002022742b */ /* 0x000fd00000000124 */
[----:B------:R-:W-:-:S10]  /*13b0*/  DFMA R36, R38, R34, R36 ;  /* 0x000000222624722b */ /* 0x000fd40000000024 */
[----:B------:R-:W-:Y:S01]  /*13c0*/  FFMA R38, RZ, R33, R37 ;  /* 0x00000021ff267223 */ /* 0x000fe20000000025 */
[----:B-1----:R-:W-:Y:S06]  /*13d0*/  @P1 BRA `(.L_x_14) ;  /* 0x0000000000181947 */ /* 0x002fec0003800000 */
[----:B------:R-:W-:-:S13]  /*13e0*/  FSETP.NAN.AND P0, PT, R63, R63, PT ;  /* 0x0000003f3f00720b */ /* 0x000fda0003f08000 */
[----:B------:R-:W-:Y:S01]  /*13f0*/  @P0 DADD R42, R30, 2 ;  /* 0x400000001e2a0429 */ /* 0x000fe20000000000 */
[----:B------:R-:W-:Y:S10]  /*1400*/  @P0 BRA `(.L_x_14) ;  /* 0x00000000000c0947 */ /* 0x000ff40003800000 */
[----:B------:R-:W-:-:S14]  /*1410*/  DSETP.NEU.AND P0, PT, |R30|, +INF , PT ;  /* 0x7ff000001e00742a */ /* 0x000fdc0003f0d200 */
[----:B------:R-:W-:Y:S01]  /*1420*/  @!P0 IMAD.MOV.U32 R42, RZ, RZ, 0x0 ;  /* 0x00000000ff2a8424 */ /* 0x000fe200078e00ff */
[----:B------:R-:W-:-:S07]  /*1430*/  @!P0 MOV R43, 0x7ff00000 ;  /* 0x7ff00000002b8802 */ /* 0x000fce0000000f00 */
.L_x_14:
[----:B------:R-:W-:Y:S05]  /*1440*/  BSYNC.RECONVERGENT B1 ;  /* 0x0000000000017941 */ /* 0x000fea0003800200 */
.L_x_13:
[----:B------:R-:W-:Y:S01]  /*1450*/  FSETP.GT.AND P3, PT, |R38|, 1.469367938527859385e-39, PT ;  /* 0x001000002600780b */ /* 0x000fe20003f64200 */
[----:B------:R-:W-:Y:S01]  /*1460*/  BSSY.RECONVERGENT B1, `(.L_x_15) ;  /* 0x000000d000017945 */ /* 0x000fe20003800200 */
[----:B------:R-:W-:Y:S01]  /*1470*/  DSETP.NEU.AND P1, PT, |R20|, +INF , PT ;  /* 0x7ff000001400742a */ /* 0x000fe20003f2d200 */
[----:B------:R-:W-:Y:S01]  /*1480*/  FSEL R34, R42, RZ, P2 ;  /* 0x000000ff2a227208 */ /* 0x000fe20001000000 */
[----:B------:R-:W-:Y:S01]  /*1490*/  IMAD.MOV.U32 R30, RZ, RZ, RZ ;  /* 0x000000ffff1e7224 */ /* 0x000fe200078e00ff */
[----:B------:R-:W-:Y:S02]  /*14a0*/  FSEL R35, R43, 1.875, P2 ;  /* 0x3ff000002b237808 */ /* 0x000fe40001000000 */
[C---:B------:R-:W-:Y:S02]  /*14b0*/  FSETP.NEU.AND P5, PT, R3.reuse, 1, PT ;  /* 0x3f8000000300780b */ /* 0x040fe40003fad000 */
[C---:B------:R-:W-:Y:S02]  /*14c0*/  FSETP.NAN.AND P0, PT, R3.reuse, R3, PT ;  /* 0x000000030300720b */ /* 0x040fe40003f08000 */
[----:B------:R-:W-:-:S02]  /*14d0*/  FSETP.NEU.AND P4, PT, R3, RZ, PT ;  /* 0x000000ff0300720b */ /* 0x000fc40003f8d000 */
[----:B------:R-:W-:Y:S01]  /*14e0*/  ISETP.NE.AND P2, PT, R54, 0x7ff00000, PT ;  /* 0x7ff000003600780c */ /* 0x000fe20003f45270 */
[----:B------:R-:W-:-:S12]  /*14f0*/  @P3 BRA `(.L_x_16) ;  /* 0x00000000000c3947 */ /* 0x000fd80003800000 */
[----:B------:R-:W-:Y:S01]  /*1500*/  IMAD.MOV.U32 R31, RZ, RZ, -0x3fb98000 ;  /* 0xc0468000ff1f7424 */ /* 0x000fe200078e00ff */
[----:B------:R-:W-:-:S07]  /*1510*/  MOV R46, 0x1530 ;  /* 0x00001530002e7802 */ /* 0x000fce0000000f00 */
[----:B------:R-:W-:Y:S05]  /*1520*/  CALL.REL.NOINC `($__internal_0_$__cuda_sm20_div_rn_f64_full) ;  /* 0x0000000400b87944 */ /* 0x000fea0003c00000 */
.L_x_16:
[----:B------:R-:W-:Y:S05]  /*1530*/  BSYNC.RECONVERGENT B1 ;  /* 0x0000000000017941 */ /* 0x000fea0003800200 */
.L_x_15:
[----:B------:R-:W-:Y:S01]  /*1540*/  DMUL R34, R36, R34 ;  /* 0x0000002224227228 */ /* 0x000fe20000000000 */
[----:B------:R-:W-:Y:S01]  /*1550*/  BSSY.RECONVERGENT B1, `(.L_x_17) ;  /* 0x000000e000017945 */ /* 0x000fe20003800200 */
[----:B------:R-:W-:Y:S01]  /*1560*/  DADD R32, -RZ, |R20| ;  /* 0x00000000ff207229 */ /* 0x000fe20000000514 */
[----:B------:R-:W-:Y:S01]  /*1570*/  IMAD.MOV.U32 R3, RZ, RZ, 0x40140000 ;  /* 0x40140000ff037424 */ /* 0x000fe200078e00ff */
[----:B------:R-:W-:-:S06]  /*1580*/  MOV R64, 0x1630 ;  /* 0x0000163000407802 */ /* 0x000fcc0000000f00 */
[----:B------:R-:W0:Y:S02]  /*1590*/  F2F.F32.F64 R34, R34 ;  /* 0x0000002200227310 */ /* 0x000e240000301000 */
[----:B------:R-:W-:Y:S01]  /*15a0*/  MOV R42, R32 ;  /* 0x00000020002a7202 */ /* 0x000fe20000000f00 */
[----:B------:R-:W-:Y:S02]  /*15b0*/  IMAD.MOV.U32 R43, RZ, RZ, R33 ;  /* 0x000000ffff2b7224 */ /* 0x000fe400078e0021 */
[-C--:B0-----:R-:W-:Y:S01]  /*15c0*/  FMUL R11, R11, R34.reuse ;  /* 0x000000220b0b7220 */ /* 0x081fe20000400000 */
[-C--:B------:R-:W-:Y:S01]  /*15d0*/  FMUL R12, R12, R34.reuse ;  /* 0x000000220c0c7220 */ /* 0x080fe20000400000 */
[----:B------:R-:W-:Y:S02]  /*15e0*/  FMUL R9, R9, R34 ;  /* 0x0000002209097220 */ /* 0x000fe40000400000 */
[-C--:B------:R-:W-:Y:S01]  /*15f0*/  FFMA R18, R11, R4.reuse, R18 ;  /* 0x000000040b127223 */ /* 0x080fe20000000012 */
[-C--:B------:R-:W-:Y:S01]  /*1600*/  FFMA R19, R12, R4.reuse, R19 ;  /* 0x000000040c137223 */ /* 0x080fe20000000013 */
[----:B------:R-:W-:-:S07]  /*1610*/  FFMA R52, R9, R4, R52 ;  /* 0x0000000409347223 */ /* 0x000fce0000000034 */
[----:B------:R-:W-:Y:S05]  /*1620*/  CALL.REL.NOINC `($SPH_2$__internal_accurate_pow) ;  /* 0x0000001000dc7944 */ /* 0x000fea0003c00000 */
[----:B------:R-:W-:Y:S05]  /*1630*/  BSYNC.RECONVERGENT B1 ;  /* 0x0000000000017941 */ /* 0x000fea0003800200 */
.L_x_17:
[----:B------:R-:W-:Y:S01]  /*1640*/  DADD R2, -RZ, -R42 ;  /* 0x00000000ff027229 */ /* 0x000fe2000000092a */
[----:B------:R-:W-:Y:S01]  /*1650*/  ISETP.GE.AND P3, PT, R21, RZ, PT ;  /* 0x000000ff1500720c */ /* 0x000fe20003f66270 */
[----:B------:R-:W-:Y:S08]  /*1660*/  BSSY.RECONVERGENT B1, `(.L_x_18) ;  /* 0x000001c000017945 */ /* 0x000ff00003800200 */
[----:B------:R-:W-:-:S02]  /*1670*/  FSEL R32, R2, R42, !P3 ;  /* 0x0000002a02207208 */ /* 0x000fc40005800000 */
[----:B------:R-:W-:Y:S02]  /*1680*/  FSEL R3, R3, R43, !P3 ;  /* 0x0000002b03037208 */ /* 0x000fe40005800000 */
[----:B------:R-:W-:Y:S02]  /*1690*/  FSEL R32, R32, RZ, P4 ;  /* 0x000000ff20207208 */ /* 0x000fe40002000000 */
[----:B------:R-:W-:Y:S02]  /*16a0*/  FSEL R33, R21, R3, !P4 ;  /* 0x0000000315217208 */ /* 0x000fe40006000000 */
[----:B------:R-:W-:Y:S02]  /*16b0*/  FSEL R3, R32, RZ, P1 ;  /* 0x000000ff20037208 */ /* 0x000fe40000800000 */
[----:B------:R-:W-:Y:S02]  /*16c0*/  FSEL R9, R33, R13, P1 ;  /* 0x0000000d21097208 */ /* 0x000fe40000800000 */
[----:B------:R-:W-:-:S02]  /*16d0*/  @!P2 FSEL R32, R26, R3, P0 ;  /* 0x000000031a20a208 */ /* 0x000fc40000000000 */
[----:B------:R-:W-:Y:S02]  /*16e0*/  @!P2 FSEL R33, R27, R9, P0 ;  /* 0x000000091b21a208 */ /* 0x000fe40000000000 */
[----:B------:R-:W-:-:S04]  /*16f0*/  MOV R2, 0x1 ;  /* 0x0000000100027802 */ /* 0x000fc80000000f00 */
[----:B------:R-:W-:-:S06]  /*1700*/  DMUL R32, R32, 3.141590118408203125 ;  /* 0x400921fa20207828 */ /* 0x000fcc0000000000 */
[----:B------:R-:W0:Y:S02]  /*1710*/  MUFU.RCP64H R3, R33 ;  /* 0x0000002100037308 */ /* 0x000e240000001800 */
[----:B0-----:R-:W-:-:S08]  /*1720*/  DFMA R34, -R32, R2, 1 ;  /* 0x3ff000002022742b */ /* 0x001fd00000000102 */
[----:B------:R-:W-:-:S08]  /*1730*/  DFMA R34, R34, R34, R34 ;  /* 0x000000222222722b */ /* 0x000fd00000000022 */
[----:B------:R-:W-:-:S08]  /*1740*/  DFMA R34, R2, R34, R2 ;  /* 0x000000220222722b */ /* 0x000fd00000000002 */
[----:B------:R-:W-:-:S08]  /*1750*/  DFMA R2, -R32, R34, 1 ;  /* 0x3ff000002002742b */ /* 0x000fd00000000122 */
[----:B------:R-:W-:-:S08]  /*1760*/  DFMA R2, R34, R2, R34 ;  /* 0x000000022202722b */ /* 0x000fd00000000022 */
[----:B------:R-:W-:-:S08]  /*1770*/  DMUL R34, R2, 45 ;  /* 0x4046800002227828 */ /* 0x000fd00000000000 */
[----:B------:R-:W-:-:S08]  /*1780*/  DFMA R36, -R32, R34, 45 ;  /* 0x404680002024742b */ /* 0x000fd00000000122 */
[----:B------:R-:W-:-:S10]  /*1790*/  DFMA R2, R2, R36, R34 ;  /* 0x000000240202722b */ /* 0x000fd40000000022 */
[----:B------:R-:W-:-:S05]  /*17a0*/  FFMA R4, RZ, R33, R3 ;  /* 0x00000021ff047223 */ /* 0x000fca0000000003 */
[----:B------:R-:W-:-:S13]  /*17b0*/  FSETP.GT.AND P0, PT, |R4|, 1.469367938527859385e-39, PT ;  /* 0x001000000400780b */ /* 0x000fda0003f04200 */
[----:B------:R-:W-:Y:S05]  /*17c0*/  @P0 BRA `(.L_x_19) ;  /* 0x0000000000140947 */ /* 0x000fea0003800000 */
[----:B------:R-:W-:Y:S01]  /*17d0*/  IMAD.MOV.U32 R31, RZ, RZ, 0x40468000 ;  /* 0x40468000ff1f7424 */ /* 0x000fe200078e00ff */
[----:B------:R-:W-:-:S07]  /*17e0*/  MOV R46, 0x1800 ;  /* 0x00001800002e7802 */ /* 0x000fce0000000f00 */
[----:B------:R-:W-:Y:S05]  /*17f0*/  CALL.REL.NOINC `($__internal_0_$__cuda_sm20_div_rn_f64_full) ;  /* 0x0000000400047944 */ /* 0x000fea0003c00000 */
[----:B------:R-:W-:Y:S01]  /*1800*/  IMAD.MOV.U32 R2, RZ, RZ, R36 ;  /* 0x000000ffff027224 */ /* 0x000fe200078e0024 */
[----:B------:R-:W-:-:S07]  /*1810*/  MOV R3, R37 ;  /* 0x0000002500037202 */ /* 0x000fce0000000f00 */
.L_x_19:
[----:B------:R-:W-:Y:S05]  /*1820*/  BSYNC.RECONVERGENT B1 ;  /* 0x0000000000017941 */ /* 0x000fea0003800200 */
.L_x_18:
[----:B------:R-:W0:Y:S01]  /*1830*/  LDC R33, c[0x0][0x388] ;  /* 0x0000e200ff217b82 */ /* 0x000e220000000800 */
[----:B------:R-:W-:Y:S01]  /*1840*/  BSSY.RECONVERGENT B1, `(.L_x_20) ;  /* 0x000000f000017945 */ /* 0x000fe20003800200 */
[----:B------:R-:W-:Y:S02]  /*1850*/  FSEL R30, R2, -1.0124814290064801527e-20, P5 ;  /* 0x9e3f4099021e7808 */ /* 0x000fe40002800000 */
[----:B------:R-:W-:Y:S01]  /*1860*/  FSEL R31, R3, 2.6976234912872314453, P5 ;  /* 0x402ca5dd031f7808 */ /* 0x000fe20002800000 */
[----:B0-----:R-:W0:Y:S08]  /*1870*/  MUFU.RCP R9, R33 ;  /* 0x0000002100097308 */ /* 0x001e300000001000 */
[----:B------:R-:W1:Y:S01]  /*1880*/  FCHK P0, R0, R33 ;  /* 0x0000002100007302 */ /* 0x000e620000000000 */
[----:B0-----:R-:W-:-:S04]  /*1890*/  FFMA R4, R9, -R33, 1 ;  /* 0x3f80000009047423 */ /* 0x001fc80000000821 */
[----:B------:R-:W-:-:S04]  /*18a0*/  FFMA R9, R9, R4, R9 ;  /* 0x0000000409097223 */ /* 0x000fc80000000009 */
[----:B------:R-:W-:-:S04]  /*18b0*/  FFMA R4, R9, R0, RZ ;  /* 0x0000000009047223 */ /* 0x000fc800000000ff */
[----:B------:R-:W-:-:S04]  /*18c0*/  FFMA R11, R4, -R33, R0 ;  /* 0x80000021040b7223 */ /* 0x000fc80000000000 */
[----:B------:R-:W-:Y:S01]  /*18d0*/  FFMA R4, R9, R11, R4 ;  /* 0x0000000b09047223 */ /* 0x000fe20000000004 */
[----:B-1----:R-:W-:Y:S06]  /*18e0*/  @!P0 BRA `(.L_x_21) ;  /* 0x0000000000108947 */ /* 0x002fec0003800000 */
[----:B------:R-:W0:Y:S01]  /*18f0*/  LDCU UR4, c[0x0][0x388] ;  /* 0x00007100ff0477ac */ /* 0x000e220008000800 */
[----:B------:R-:W-:Y:S01]  /*1900*/  MOV R2, 0x1930 ;  /* 0x0000193000027802 */ /* 0x000fe20000000f00 */
[----:B0-----:R-:W-:-:S07]  /*1910*/  IMAD.U32 R3, RZ, RZ, UR4 ;  /* 0x00000004ff037e24 */ /* 0x001fce000f8e00ff */
[----:B------:R-:W-:Y:S05]  /*1920*/  CALL.REL.NOINC `($__internal_2_$__cuda_sm3x_div_rn_noftz_f32_slowpath) ;  /* 0x0000000800807944 */ /* 0x000fea0003c00000 */
.L_x_21:
[----:B------:R-:W-:Y:S05]  /*1930*/  BSYNC.RECONVERGENT B1 ;  /* 0x0000000000017941 */ /* 0x000fea0003800200 */
.L_x_20:
[----:B------:R-:W-:Y:S01]  /*1940*/  FADD R4, -R4, 1 ;  /* 0x3f80000004047421 */ /* 0x000fe20000000100 */
[----:B------:R-:W-:Y:S01]  /*1950*/  FMUL R10, R10, 0.10000000149011611938 ;  /* 0x3dcccccd0a0a7820 */ /* 0x000fe20000400000 */
[----:B------:R-:W-:Y:S01]  /*1960*/  FADD R9, -R59, R8 ;  /* 0x000000083b097221 */ /* 0x000fe20000000100 */
[----:B------:R-:W-:Y:S01]  /*1970*/  FADD R7, -R58, R7 ;  /* 0x000000073a077221 */ /* 0x000fe20000000100 */
[----:B------:R-:W0:Y:S01]  /*1980*/  F2F.F64.F32 R2, R4 ;  /* 0x0000000400027310 */ /* 0x000e220000201800 */
[----:B------:R-:W-:Y:S01]  /*1990*/  FADD R11, -R57, R6 ;  /* 0x00000006390b7221 */ /* 0x000fe20000000100 */
[C---:B------:R-:W-:Y:S01]  /*19a0*/  FMUL R9, R10.reuse, R9 ;  /* 0x000000090a097220 */ /* 0x040fe20000400000 */
[C---:B------:R-:W-:Y:S02]  /*19b0*/  FMUL R7, R10.reuse, R7 ;  /* 0x000000070a077220 */ /* 0x040fe40000400000 */
[----:B------:R-:W-:Y:S01]  /*19c0*/  FMUL R10, R10, R11 ;  /* 0x0000000b0a0a7220 */ /* 0x000fe20000400000 */
[----:B0-----:R-:W-:-:S10]  /*19d0*/  DMUL R2, R2, R30 ;  /* 0x0000001e02027228 */ /* 0x001fd40000000000 */
[----:B------:R-:W0:Y:S02]  /*19e0*/  F2F.F32.F64 R2, R2 ;  /* 0x0000000200027310 */ /* 0x000e240000301000 */
[----:B0-----:R-:W-:-:S04]  /*19f0*/  FMUL R0, R5, R2 ;  /* 0x0000000205007220 */ /* 0x001fc80000400000 */
[C---:B------:R-:W-:Y:S01]  /*1a00*/  FFMA R15, R0.reuse, R9, R15 ;  /* 0x00000009000f7223 */ /* 0x040fe2000000000f */
[C---:B------:R-:W-:Y:S01]  /*1a10*/  FFMA R16, R0.reuse, R7, R16 ;  /* 0x0000000700107223 */ /* 0x040fe20000000010 */
[----:B------:R-:W-:-:S07]  /*1a20*/  FFMA R17, R0, R10, R17 ;  /* 0x0000000a00117223 */ /* 0x000fce0000000011 */
.L_x_4:
[----:B------:R-:W-:Y:S05]  /*1a30*/  BSYNC.RECONVERGENT B0 ;  /* 0x0000000000007941 */ /* 0x000fea0003800200 */
.L_x_3:
[----:B------:R-:W-:Y:S01]  /*1a40*/  UIADD3 UR6, UPT, UPT, UR6, 0x1, URZ ;  /* 0x0000000106067890 */ /* 0x000fe2000fffe0ff */
[----:B------:R-:W-:Y:S01]  /*1a50*/  IADD3 R28, P0, PT, R28, 0x28, RZ ;  /* 0x000000281c1c7810 */ /* 0x000fe20007f1e0ff */
[----:B------:R-:W-:Y:S02]  /*1a60*/  VIADD R53, R53, 0x1 ;  /* 0x0000000135357836 */ /* 0x000fe40000000000 */
[----:B------:R-:W-:Y:S01]  /*1a70*/  UISETP.NE.AND UP0, UPT, UR6, URZ, UPT ;  /* 0x000000ff0600728c */ /* 0x000fe2000bf05270 */
[----:B------:R-:W-:-:S08]  /*1a80*/  IADD3.X R29, PT, PT, RZ, R29, RZ, P0, !PT ;  /* 0x0000001dff1d7210 */ /* 0x000fd000007fe4ff */
[----:B------:R-:W-:Y:S05]  /*1a90*/  BRA.U UP0, `(.L_x_22) ;  /* 0xffffffed00587547 */ /* 0x000fea000b83ffff */
[----:B------:R-:W-:Y:S01]  /*1aa0*/  FADD R0, R18, R15 ;  /* 0x0000000f12007221 */ /* 0x000fe20000000000 */
[----:B------:R-:W-:Y:S01]  /*1ab0*/  FADD R2, R52, R17 ;  /* 0x0000001134027221 */ /* 0x000fe20000000000 */
[----:B------:R-:W-:Y:S02]  /*1ac0*/  FADD R16, R19, R16 ;  /* 0x0000001013107221 */ /* 0x000fe40000000000 */
[----:B------:R-:W-:Y:S01]  /*1ad0*/  FADD R0, RZ, R0 ;  /* 0x00000000ff007221 */ /* 0x000fe20000000000 */
[----:B------:R-:W-:-:S07]  /*1ae0*/  FADD R2, RZ, R2 ;  /* 0x00000002ff027221 */ /* 0x000fce0000000000 */
.L_x_2:
[----:B------:R-:W0:Y:S01]  /*1af0*/  LDCU UR4, c[0x0][0x38c] ;  /* 0x00007180ff0477ac */ /* 0x000e220008000800 */
[----:B------:R-:W1:Y:S01]  /*1b00*/  LDCU UR5, c[0x0][0x390] ;  /* 0x00007200ff0577ac */ /* 0x000e620008000800 */
[----:B0-----:R-:W-:-:S04]  /*1b10*/  FADD R3, RZ, UR4 ;  /* 0x00000004ff037e21 */ /* 0x001fc80008000000 */
[----:B------:R-:W-:Y:S01]  /*1b20*/  FADD R3, RZ, R3 ;  /* 0x00000003ff037221 */ /* 0x000fe20000000000 */
[----:B-1---5:R-:W-:Y:S01]  /*1b30*/  FFMA R59, R0, UR5, R59 ;  /* 0x00000005003b7c23 */ /* 0x022fe2000800003b */
[----:B------:R-:W-:Y:S02]  /*1b40*/  FFMA R57, R2, UR5, R57 ;  /* 0x0000000502397c23 */ /* 0x000fe40008000039 */
[----:B------:R-:W-:Y:S02]  /*1b50*/  FADD R3, R3, R16 ;  /* 0x0000001003037221 */ /* 0x000fe40000000000 */
[----:B------:R-:W-:Y:S01]  /*1b60*/  FFMA R5, R57, UR5, R60 ;  /* 0x0000000539057c23 */ /* 0x000fe2000800003c */
[----:B------:R-:W-:Y:S01]  /*1b70*/  STG.E desc[UR8][R22.64+0xc], R59 ;  /* 0x00000c3b16007986 */ /* 0x000fe2000c101908 */
[----:B------:R-:W-:Y:S01]  /*1b80*/  FFMA R58, R3, UR5, R58 ;  /* 0x00000005033a7c23 */ /* 0x000fe2000800003a */
[----:B------:R-:W-:Y:S02]  /*1b90*/  FFMA R3, R59, UR5, R62 ;  /* 0x000000053b037c23 */ /* 0x000fe4000800003e */
[----:B------:R-:W-:Y:S01]  /*1ba0*/  STG.E desc[UR8][R22.64+0x14], R57 ;  /* 0x0000143916007986 */ /* 0x000fe2000c101908 */
[----:B------:R-:W-:-:S03]  /*1bb0*/  FFMA R61, R58, UR5, R61 ;  /* 0x000000053a3d7c23 */ /* 0x000fc6000800003d */
[----:B------:R-:W-:Y:S04]  /*1bc0*/  STG.E desc[UR8][R22.64], R3 ;  /* 0x0000000316007986 */ /* 0x000fe8000c101908 */
[----:B------:R-:W-:Y:S04]  /*1bd0*/  STG.E desc[UR8][R22.64+0x8], R5 ;  /* 0x0000080516007986 */ /* 0x000fe8000c101908 */
[----:B------:R-:W-:Y:S04]  /*1be0*/  STG.E desc[UR8][R22.64+0x10], R58 ;  /* 0x0000103a16007986 */ /* 0x000fe8000c101908 */
[----:B------:R-:W-:Y:S01]  /*1bf0*/  STG.E desc[UR8][R22.64+0x4], R61 ;  /* 0x0000043d16007986 */ /* 0x000fe2000c101908 */
[----:B------:R-:W-:Y:S05]  /*1c00*/  EXIT ;  /* 0x000000000000794d */ /* 0x000fea0003800000 */
        .weak           $__internal_0_$__cuda_sm20_div_rn_f64_full
        .type           $__internal_0_$__cuda_sm20_div_rn_f64_full,@function
        .size           $__internal_0_$__cuda_sm20_div_rn_f64_full,($__internal_1_$__cuda_sm20_sqrt_rn_f32_slowpath - $__internal_0_$__cuda_sm20_div_rn_f64_full)
$__internal_0_$__cuda_sm20_div_rn_f64_full:
[C---:B------:R-:W-:Y:S01]  /*1c10*/  FSETP.GEU.AND P3, PT, |R31|.reuse, 1.469367938527859385e-39, PT ;  /* 0x001000001f00780b */ /* 0x040fe20003f6e200 */
[----:B------:R-:W-:Y:S01]  /*1c20*/  IMAD.MOV.U32 R47, RZ, RZ, 0x1ca00000 ;  /* 0x1ca00000ff2f7424 */ /* 0x000fe200078e00ff */
[----:B------:R-:W-:Y:S01]  /*1c30*/  LOP3.LUT R3, R31, 0x7ff00000, RZ, 0xc0, !PT ;  /* 0x7ff000001f037812 */ /* 0x000fe200078ec0ff */
[----:B------:R-:W-:Y:S01]  /*1c40*/  IMAD.MOV.U32 R42, RZ, RZ, R30 ;  /* 0x000000ffff2a7224 */ /* 0x000fe200078e001e */
[C---:B------:R-:W-:Y:S01]  /*1c50*/  LOP3.LUT R50, R33.reuse, 0x7ff00000, RZ, 0xc0, !PT ;  /* 0x7ff0000021327812 */ /* 0x040fe200078ec0ff */
[----:B------:R-:W-:Y:S01]  /*1c60*/  BSSY.RECONVERGENT B2, `(.L_x_23) ;  /* 0x0000052000027945 */ /* 0x000fe20003800200 */
[----:B------:R-:W-:Y:S01]  /*1c70*/  LOP3.LUT R44, R33, 0x800fffff, RZ, 0xc0, !PT ;  /* 0x800fffff212c7812 */ /* 0x000fe200078ec0ff */
[----:B------:R-:W-:Y:S01]  /*1c80*/  IMAD.MOV.U32 R48, RZ, RZ, R3 ;  /* 0x000000ffff307224 */ /* 0x000fe200078e0003 */
[----:B------:R-:W-:Y:S02]  /*1c90*/  MOV R38, 0x1 ;  /* 0x0000000100267802 */ /* 0x000fe40000000f00 */
[----:B------:R-:W-:Y:S01]  /*1ca0*/  LOP3.LUT R45, R44, 0x3ff00000, RZ, 0xfc, !PT ;  /* 0x3ff000002c2d7812 */ /* 0x000fe200078efcff */
[----:B------:R-:W-:-:S02]  /*1cb0*/  IMAD.MOV.U32 R44, RZ, RZ, R32 ;  /* 0x000000ffff2c7224 */ /* 0x000fc400078e0020 */
[----:B------:R-:W-:-:S04]  /*1cc0*/  @!P3 LOP3.LUT R36, R33, 0x7ff00000, RZ, 0xc0, !PT ;  /* 0x7ff000002124b812 */ /* 0x000fc800078ec0ff */
[----:B------:R-:W-:Y:S02]  /*1cd0*/  @!P3 ISETP.GE.U32.AND P6, PT, R3, R36, PT ;  /* 0x000000240300b20c */ /* 0x000fe40003fc6070 */
[----:B------:R-:W-:Y:S02]  /*1ce0*/  @!P3 MOV R36, RZ ;  /* 0x000000ff0024b202 */ /* 0x000fe40000000f00 */
[----:B------:R-:W-:Y:S02]  /*1cf0*/  @!P3 SEL R37, R47, 0x63400000, !P6 ;  /* 0x634000002f25b807 */ /* 0x000fe40007000000 */
[----:B------:R-:W-:Y:S02]  /*1d00*/  ISETP.GE.U32.AND P6, PT, R3, R50, PT ;  /* 0x000000320300720c */ /* 0x000fe40003fc6070 */
[----:B------:R-:W-:Y:S02]  /*1d10*/  @!P3 LOP3.LUT R37, R37, 0x80000000, R31, 0xf8, !PT ;  /* 0x800000002525b812 */ /* 0x000fe400078ef81f */
[----:B------:R-:W-:-:S02]  /*1d20*/  SEL R43, R47, 0x63400000, !P6 ;  /* 0x634000002f2b7807 */ /* 0x000fc40007000000 */
[----:B------:R-:W-:Y:S02]  /*1d30*/  @!P3 LOP3.LUT R37, R37, 0x100000, RZ, 0xfc, !PT ;  /* 0x001000002525b812 */ /* 0x000fe400078efcff */
[----:B------:R-:W-:-:S06]  /*1d40*/  LOP3.LUT R43, R43, 0x800fffff, R31, 0xf8, !PT ;  /* 0x800fffff2b2b7812 */ /* 0x000fcc00078ef81f */
[----:B------:R-:W-:-:S10]  /*1d50*/  @!P3 DFMA R42, R42, 2, -R36 ;  /* 0x400000002a2ab82b */ /* 0x000fd40000000824 */
[----:B------:R-:W-:Y:S02]  /*1d60*/  @!P3 LOP3.LUT R48, R43, 0x7ff00000, RZ, 0xc0, !PT ;  /* 0x7ff000002b30b812 */ /* 0x000fe400078ec0ff */
[----:B------:R-:W-:-:S03]  /*1d70*/  FSETP.GEU.AND P3, PT, |R33|, 1.469367938527859385e-39, PT ;  /* 0x001000002100780b */ /* 0x000fc60003f6e200 */
[----:B------:R-:W-:-:S10]  /*1d80*/  VIADD R49, R48, 0xffffffff ;  /* 0xffffffff30317836 */ /* 0x000fd40000000000 */
[----:B------:R-:W-:-:S06]  /*1d90*/  @!P3 DMUL R44, R32, 8.98846567431157953865e+307 ;  /* 0x7fe00000202cb828 */ /* 0x000fcc0000000000 */
[----:B------:R-:W0:Y:S04]  /*1da0*/  MUFU.RCP64H R39, R45 ;  /* 0x0000002d00277308 */ /* 0x000e280000001800 */
[----:B------:R-:W-:Y:S02]  /*1db0*/  @!P3 LOP3.LUT R50, R45, 0x7ff00000, RZ, 0xc0, !PT ;  /* 0x7ff000002d32b812 */ /* 0x000fe400078ec0ff */
[----:B------:R-:W-:-:S03]  /*1dc0*/  ISETP.GT.U32.AND P3, PT, R49, 0x7feffffe, PT ;  /* 0x7feffffe3100780c */ /* 0x000fc60003f64070 */
[----:B------:R-:W-:-:S05]  /*1dd0*/  VIADD R49, R50, 0xffffffff ;  /* 0xffffffff32317836 */ /* 0x000fca0000000000 */
[----:B------:R-:W-:Y:S01]  /*1de0*/  ISETP.GT.U32.OR P3, PT, R49, 0x7feffffe, P3 ;  /* 0x7feffffe3100780c */ /* 0x000fe20001f64470 */
[----:B0-----:R-:W-:-:S08]  /*1df0*/  DFMA R36, R38, -R44, 1 ;  /* 0x3ff000002624742b */ /* 0x001fd0000000082c */
[----:B------:R-:W-:-:S08]  /*1e00*/  DFMA R36, R36, R36, R36 ;  /* 0x000000242424722b */ /* 0x000fd00000000024 */
[----:B------:R-:W-:-:S08]  /*1e10*/  DFMA R36, R38, R36, R38 ;  /* 0x000000242624722b */ /* 0x000fd00000000026 */
[----:B------:R-:W-:-:S08]  /*1e20*/  DFMA R40, R36, -R44, 1 ;  /* 0x3ff000002428742b */ /* 0x000fd0000000082c */
[----:B------:R-:W-:-:S08]  /*1e30*/  DFMA R40, R36, R40, R36 ;  /* 0x000000282428722b */ /* 0x000fd00000000024 */
[----:B------:R-:W-:-:S08]  /*1e40*/  DMUL R38, R40, R42 ;  /* 0x0000002a28267228 */ /* 0x000fd00000000000 */
[----:B------:R-:W-:-:S08]  /*1e50*/  DFMA R36, R38, -R44, R42 ;  /* 0x8000002c2624722b */ /* 0x000fd0000000002a */
[----:B------:R-:W-:Y:S01]  /*1e60*/  DFMA R36, R40, R36, R38 ;  /* 0x000000242824722b */ /* 0x000fe20000000026 */
[----:B------:R-:W-:Y:S10]  /*1e70*/  @P3 BRA `(.L_x_24) ;  /* 0x00000000006c3947 */ /* 0x000ff40003800000 */
[----:B------:R-:W-:Y:S01]  /*1e80*/  LOP3.LUT R38, R33, 0x7ff00000, RZ, 0xc0, !PT ;  /* 0x7ff0000021267812 */ /* 0x000fe200078ec0ff */
[----:B------:R-:W-:-:S03]  /*1e90*/  IMAD.MOV.U32 R40, RZ, RZ, RZ ;  /* 0x000000ffff287224 */ /* 0x000fc600078e00ff */
[CC--:B------:R-:W-:Y:S02]  /*1ea0*/  VIADDMNMX R31, R3.reuse, -R38.reuse, 0xb9600000, !PT ;  /* 0xb9600000031f7446 */ /* 0x0c0fe40007800926 */
[----:B------:R-:W-:Y:S02]  /*1eb0*/  ISETP.GE.U32.AND P3, PT, R3, R38, PT ;  /* 0x000000260300720c */ /* 0x000fe40003f66070 */
[----:B------:R-:W-:Y:S02]  /*1ec0*/  VIMNMX R31, PT, PT, R31, 0x46a00000, PT ;  /* 0x46a000001f1f7848 */ /* 0x000fe40003fe0100 */
[----:B------:R-:W-:-:S04]  /*1ed0*/  SEL R38, R47, 0x63400000, !P3 ;  /* 0x634000002f267807 */ /* 0x000fc80005800000 */
[----:B------:R-:W-:-:S05]  /*1ee0*/  IADD3 R31, PT, PT, -R38, R31, RZ ;  /* 0x0000001f261f7210 */ /* 0x000fca0007ffe1ff */
[----:B------:R-:W-:-:S06]  /*1ef0*/  VIADD R41, R31, 0x7fe00000 ;  /* 0x7fe000001f297836 */ /* 0x000fcc0000000000 */
[----:B------:R-:W-:-:S10]  /*1f00*/  DMUL R38, R36, R40 ;  /* 0x0000002824267228 */ /* 0x000fd40000000000 */
[----:B------:R-:W-:-:S13]  /*1f10*/  FSETP.GTU.AND P3, PT, |R39|, 1.469367938527859385e-39, PT ;  /* 0x001000002700780b */ /* 0x000fda0003f6c200 */
[----:B------:R-:W-:Y:S05]  /*1f20*/  @P3 BRA `(.L_x_25) ;  /* 0x0000000000943947 */ /* 0x000fea0003800000 */
[----:B------:R-:W-:Y:S01]  /*1f30*/  DFMA R42, R36, -R44, R42 ;  /* 0x8000002c242a722b */ /* 0x000fe2000000002a */
[----:B------:R-:W-:-:S09]  /*1f40*/  MOV R40, RZ ;  /* 0x000000ff00287202 */ /* 0x000fd20000000f00 */
[C---:B------:R-:W-:Y:S02]  /*1f50*/  FSETP.NEU.AND P3, PT, R43.reuse, RZ, PT ;  /* 0x000000ff2b00720b */ /* 0x040fe40003f6d000 */
[----:B------:R-:W-:-:S04]  /*1f60*/  LOP3.LUT R3, R43, 0x80000000, R33, 0x48, !PT ;  /* 0x800000002b037812 */ /* 0x000fc800078e4821 */
[----:B------:R-:W-:-:S07]  /*1f70*/  LOP3.LUT R41, R3, R41, RZ, 0xfc, !PT ;  /* 0x0000002903297212 */ /* 0x000fce00078efcff */
[----:B------:R-:W-:Y:S05]  /*1f80*/  @!P3 BRA `(.L_x_25) ;  /* 0x00000000007cb947 */ /* 0x000fea0003800000 */
[----:B------:R-:W-:Y:S01]  /*1f90*/  IMAD.MOV R33, RZ, RZ, -R31 ;  /* 0x000000ffff217224 */ /* 0x000fe200078e0a1f */
[----:B------:R-:W-:Y:S01]  /*1fa0*/  IADD3 R31, PT, PT, -R31, -0x43300000, RZ ;  /* 0xbcd000001f1f7810 */ /* 0x000fe20007ffe1ff */
[----:B------:R-:W-:-:S06]  /*1fb0*/  IMAD.MOV.U32 R32, RZ, RZ, RZ ;  /* 0x000000ffff207224 */ /* 0x000fcc00078e00ff */
[----:B------:R-:W-:Y:S02]  /*1fc0*/  DFMA R32, R38, -R32, R36 ;  /* 0x800000202620722b */ /* 0x000fe40000000024 */
[----:B------:R-:W-:-:S08]  /*1fd0*/  DMUL.RP R36, R36, R40 ;  /* 0x0000002824247228 */ /* 0x000fd00000008000 */
[----:B------:R-:W-:Y:S02]  /*1fe0*/  FSETP.NEU.AND P3, PT, |R33|, R31, PT ;  /* 0x0000001f2100720b */ /* 0x000fe40003f6d200 */
[----:B------:R-:W-:Y:S02]  /*1ff0*/  LOP3.LUT R3, R37, R3, RZ, 0x3c, !PT ;  /* 0x0000000325037212 */ /* 0x000fe400078e3cff */
[----:B------:R-:W-:Y:S02]  /*2000*/  FSEL R38, R36, R38, !P3 ;  /* 0x0000002624267208 */ /* 0x000fe40005800000 */
[----:B------:R-:W-:Y:S01]  /*2010*/  FSEL R39, R3, R39, !P3 ;  /* 0x0000002703277208 */ /* 0x000fe20005800000 */
[----:B------:R-:W-:Y:S06]  /*2020*/  BRA `(.L_x_25) ;  /* 0x0000000000547947 */ /* 0x000fec0003800000 */
.L_x_24:
[----:B------:R-:W-:-:S14]  /*2030*/  DSETP.NAN.AND P3, PT, R30, R30, PT ;  /* 0x0000001e1e00722a */ /* 0x000fdc0003f68000 */
[----:B------:R-:W-:Y:S05]  /*2040*/  @P3 BRA `(.L_x_26) ;  /* 0x0000000000443947 */ /* 0x000fea0003800000 */
[----:B------:R-:W-:-:S14]  /*2050*/  DSETP.NAN.AND P3, PT, R32, R32, PT ;  /* 0x000000202000722a */ /* 0x000fdc0003f68000 */
[----:B------:R-:W-:Y:S05]  /*2060*/  @P3 BRA `(.L_x_27) ;  /* 0x0000000000303947 */ /* 0x000fea0003800000 */
[----:B------:R-:W-:Y:S01]  /*2070*/  ISETP.NE.AND P3, PT, R48, R50, PT ;  /* 0x000000323000720c */ /* 0x000fe20003f65270 */
[----:B------:R-:W-:Y:S01]  /*2080*/  IMAD.MOV.U32 R39, RZ, RZ, -0x80000 ;  /* 0xfff80000ff277424 */ /* 0x000fe200078e00ff */
[----:B------:R-:W-:-:S11]  /*2090*/  MOV R38, 0x0 ;  /* 0x0000000000267802 */ /* 0x000fd60000000f00 */
[----:B------:R-:W-:Y:S05]  /*20a0*/  @!P3 BRA `(.L_x_25) ;  /* 0x000000000034b947 */ /* 0x000fea0003800000 */
[----:B------:R-:W-:Y:S02]  /*20b0*/  ISETP.NE.AND P3, PT, R48, 0x7ff00000, PT ;  /* 0x7ff000003000780c */ /* 0x000fe40003f65270 */
[----:B------:R-:W-:Y:S02]  /*20c0*/  LOP3.LUT R39, R31, 0x80000000, R33, 0x48, !PT ;  /* 0x800000001f277812 */ /* 0x000fe400078e4821 */
[----:B------:R-:W-:-:S13]  /*20d0*/  ISETP.EQ.OR P3, PT, R50, RZ, !P3 ;  /* 0x000000ff3200720c */ /* 0x000fda0005f62670 */
[----:B------:R-:W-:Y:S01]  /*20e0*/  @P3 LOP3.LUT R3, R39, 0x7ff00000, RZ, 0xfc, !PT ;  /* 0x7ff0000027033812 */ /* 0x000fe200078efcff */
[----:B------:R-:W-:Y:S01]  /*20f0*/  @!P3 IMAD.MOV.U32 R38, RZ, RZ, RZ ;  /* 0x000000ffff26b224 */ /* 0x000fe200078e00ff */
[----:B------:R-:W-:-:S03]  /*2100*/  @P3 MOV R38, RZ ;  /* 0x000000ff00263202 */ /* 0x000fc60000000f00 */
[----:B------:R-:W-:Y:S01]  /*2110*/  @P3 IMAD.MOV.U32 R39, RZ, RZ, R3 ;  /* 0x000000ffff273224 */ /* 0x000fe200078e0003 */
[----:B------:R-:W-:Y:S06]  /*2120*/  BRA `(.L_x_25) ;  /* 0x0000000000147947 */ /* 0x000fec0003800000 */
.L_x_27:
[----:B------:R-:W-:Y:S01]  /*2130*/  LOP3.LUT R39, R33, 0x80000, RZ, 0xfc, !PT ;  /* 0x0008000021277812 */ /* 0x000fe200078efcff */
[----:B------:R-:W-:Y:S01]  /*2140*/  IMAD.MOV.U32 R38, RZ, RZ, R32 ;  /* 0x000000ffff267224 */ /* 0x000fe200078e0020 */
[----:B------:R-:W-:Y:S06]  /*2150*/  BRA `(.L_x_25) ;  /* 0x0000000000087947 */ /* 0x000fec0003800000 */
.L_x_26:
[----:B------:R-:W-:Y:S02]  /*2160*/  LOP3.LUT R39, R31, 0x80000, RZ, 0xfc, !PT ;  /* 0x000800001f277812 */ /* 0x000fe400078efcff */
[----:B------:R-:W-:-:S07]  /*2170*/  MOV R38, R30 ;  /* 0x0000001e00267202 */ /* 0x000fce0000000f00 */
.L_x_25:
[----:B------:R-:W-:Y:S05]  /*2180*/  BSYNC.RECONVERGENT B2 ;  /* 0x0000000000027941 */ /* 0x000fea0003800200 */
.L_x_23:
[----:B------:R-:W-:Y:S02]  /*2190*/  HFMA2 R47, -RZ, RZ, 0, 0 ;  /* 0x00000000ff2f7431 */ /* 0x000fe400000001ff */
[----:B------:R-:W-:Y:S02]  /*21a0*/  IMAD.MOV.U32 R36, RZ, RZ, R38 ;  /* 0x000000ffff247224 */ /* 0x000fe400078e0026 */
[----:B------:R-:W-:Y:S01]  /*21b0*/  IMAD.MOV.U32 R37, RZ, RZ, R39 ;  /* 0x000000ffff257224 */ /* 0x000fe200078e0027 */
[----:B------:R-:W-:Y:S06]  /*21c0*/  RET.REL.NODEC R46 `(SPH_2) ;  /* 0xffffffdc2e8c7950 */ /* 0x000fec0003c3ffff */
        .weak           $__internal_1_$__cuda_sm20_sqrt_rn_f32_slowpath
        .type           $__internal_1_$__cuda_sm20_sqrt_rn_f32_slowpath,@function
        .size           $__internal_1_$__cuda_sm20_sqrt_rn_f32_slowpath,($__internal_2_$__cuda_sm3x_div_rn_noftz_f32_slowpath - $__internal_1_$__cuda_sm20_sqrt_rn_f32_slowpath)
$__internal_1_$__cuda_sm20_sqrt_rn_f32_slowpath:
[----:B------:R-:W-:-:S13]  /*21d0*/  LOP3.LUT P3, RZ, R31, 0x7fffffff, RZ, 0xc0, !PT ;  /* 0x7fffffff1fff7812 */ /* 0x000fda000786c0ff */
[----:B------:R-:W-:Y:S05]  /*21e0*/  @!P3 BRA `(.L_x_28) ;  /* 0x000000000044b947 */ /* 0x000fea0003800000 */
[----:B------:R-:W-:Y:S01]  /*21f0*/  FSETP.GEU.FTZ.AND P3, PT, R31, RZ, PT ;  /* 0x000000ff1f00720b */ /* 0x000fe20003f7e000 */
[----:B------:R-:W-:-:S12]  /*2200*/  IMAD.MOV.U32 R0, RZ, RZ, R31 ;  /* 0x000000ffff007224 */ /* 0x000fd800078e001f */
[----:B------:R-:W-:Y:S01]  /*2210*/  @!P3 IMAD.MOV.U32 R31, RZ, RZ, 0x7fffffff ;  /* 0x7fffffffff1fb424 */ /* 0x000fe200078e00ff */
[----:B------:R-:W-:Y:S06]  /*2220*/  @!P3 BRA `(.L_x_28) ;  /* 0x000000000034b947 */ /* 0x000fec0003800000 */
[----:B------:R-:W-:-:S13]  /*2230*/  FSETP.GTU.FTZ.AND P3, PT, |R0|, +INF , PT ;  /* 0x7f8000000000780b */ /* 0x000fda0003f7c200 */
[----:B------:R-:W-:Y:S01]  /*2240*/  @P3 FADD.FTZ R31, R0, 1 ;  /* 0x3f800000001f3421 */ /* 0x000fe20000010000 */
[----:B------:R-:W-:Y:S06]  /*2250*/  @P3 BRA `(.L_x_28) ;  /* 0x0000000000283947 */ /* 0x000fec0003800000 */
[----:B------:R-:W-:-:S13]  /*2260*/  FSETP.NEU.FTZ.AND P3, PT, |R0|, +INF , PT ;  /* 0x7f8000000000780b */ /* 0x000fda0003f7d200 */
[----:B------:R-:W-:Y:S01]  /*2270*/  @P3 FFMA R2, R0, 1.84467440737095516160e+19, RZ ;  /* 0x5f80000000023823 */ /* 0x000fe200000000ff */
[----:B------:R-:W-:-:S03]  /*2280*/  @!P3 MOV R31, R0 ;  /* 0x00000000001fb202 */ /* 0x000fc60000000f00 */
[----:B------:R-:W0:Y:S02]  /*2290*/  @P3 MUFU.RSQ R3, R2 ;  /* 0x0000000200033308 */ /* 0x000e240000001400 */
[----:B0-----:R-:W-:Y:S01]  /*22a0*/  @P3 FMUL.FTZ R33, R2, R3 ;  /* 0x0000000302213220 */ /* 0x001fe20000410000 */
[----:B------:R-:W-:-:S03]  /*22b0*/  @P3 FMUL.FTZ R3, R3, 0.5 ;  /* 0x3f00000003033820 */ /* 0x000fc60000410000 */
[----:B------:R-:W-:-:S04]  /*22c0*/  @P3 FADD.FTZ R30, -R33, -RZ ;  /* 0x800000ff211e3221 */ /* 0x000fc80000010100 */
[----:B------:R-:W-:-:S04]  /*22d0*/  @P3 FFMA R30, R33, R30, R2 ;  /* 0x0000001e211e3223 */ /* 0x000fc80000000002 */
[----:B------:R-:W-:-:S04]  /*22e0*/  @P3 FFMA R3, R30, R3, R33 ;  /* 0x000000031e033223 */ /* 0x000fc80000000021 */
[----:B------:R-:W-:-:S07]  /*22f0*/  @P3 FMUL.FTZ R31, R3, 2.3283064365386962891e-10 ;  /* 0x2f800000031f3820 */ /* 0x000fce0000410000 */
.L_x_28:
[----:B------:R-:W-:Y:S02]  /*2300*/  IMAD.MOV.U32 R2, RZ, RZ, R34 ;  /* 0x000000ffff027224 */ /* 0x000fe400078e0022 */
[----:B------:R-:W-:-:S04]  /*2310*/  IMAD.MOV.U32 R3, RZ, RZ, 0x0 ;  /* 0x00000000ff037424 */ /* 0x000fc800078e00ff */
[----:B------:R-:W-:Y:S05]  /*2320*/  RET.REL.NODEC R2 `(SPH_2) ;  /* 0xffffffdc02347950 */ /* 0x000fea0003c3ffff */
        .weak           $__internal_2_$__cuda_sm3x_div_rn_noftz_f32_slowpath
        .type           $__internal_2_$__cuda_sm3x_div_rn_noftz_f32_slowpath,@function
        .size           $__internal_2_$__cuda_sm3x_div_rn_noftz_f32_slowpath,($SPH_2$__internal_accurate_pow - $__internal_2_$__cuda_sm3x_div_rn_noftz_f32_slowpath)
$__internal_2_$__cuda_sm3x_div_rn_noftz_f32_slowpath:
[----:B------:R-:W-:Y:S01]  /*2330*/  SHF.R.U32.HI R33, RZ, 0x17, R3 ;  /* 0x00000017ff217819 */ /* 0x000fe20000011603 */
[----:B------:R-:W-:Y:S01]  /*2340*/  BSSY.RECONVERGENT B2, `(.L_x_29) ;  /* 0x0000062000027945 */ /* 0x000fe20003800200 */
[----:B------:R-:W-:Y:S02]  /*2350*/  SHF.R.U32.HI R4, RZ, 0x17, R0 ;  /* 0x00000017ff047819 */ /* 0x000fe40000011600 */
[----:B------:R-:W-:Y:S02]  /*2360*/  LOP3.LUT R38, R33, 0xff, RZ, 0xc0, !PT ;  /* 0x000000ff21267812 */ /* 0x000fe400078ec0ff */
[----:B------:R-:W-:Y:S02]  /*2370*/  LOP3.LUT R36, R4, 0xff, RZ, 0xc0, !PT ;  /* 0x000000ff04247812 */ /* 0x000fe400078ec0ff */
[----:B------:R-:W-:-:S03]  /*2380*/  IADD3 R34, PT, PT, R38, -0x1, RZ ;  /* 0xffffffff26227810 */ /* 0x000fc60007ffe0ff */
[----:B------:R-:W-:Y:S01]  /*2390*/  VIADD R33, R36, 0xffffffff ;  /* 0xffffffff24217836 */ /* 0x000fe20000000000 */
[----:B------:R-:W-:-:S04]  /*23a0*/  ISETP.GT.U32.AND P3, PT, R34, 0xfd, PT ;  /* 0x000000fd2200780c */ /* 0x000fc80003f64070 */
[----:B------:R-:W-:-:S13]  /*23b0*/  ISETP.GT.U32.OR P3, PT, R33, 0xfd, P3 ;  /* 0x000000fd2100780c */ /* 0x000fda0001f64470 */
[----:B------:R-:W-:Y:S01]  /*23c0*/  @!P3 IMAD.MOV.U32 R4, RZ, RZ, RZ ;  /* 0x000000ffff04b224 */ /* 0x000fe200078e00ff */
[----:B------:R-:W-:Y:S06]  /*23d0*/  @!P3 BRA `(.L_x_30) ;  /* 0x00000000005cb947 */ /* 0x000fec0003800000 */
[----:B------:R-:W-:Y:S02]  /*23e0*/  FSETP.GTU.FTZ.AND P3, PT, |R0|, +INF , PT ;  /* 0x7f8000000000780b */ /* 0x000fe40003f7c200 */
[----:B------:R-:W-:-:S04]  /*23f0*/  FSETP.GTU.FTZ.AND P4, PT, |R3|, +INF , PT ;  /* 0x7f8000000300780b */ /* 0x000fc80003f9c200 */
[----:B------:R-:W-:-:S13]  /*2400*/  PLOP3.LUT P3, PT, P3, P4, PT, 0xf8, 0x8f ;  /* 0x00000000008f781c */ /* 0x000fda0001f69f70 */
[----:B------:R-:W-:Y:S05]  /*2410*/  @P3 BRA `(.L_x_31) ;  /* 0x00000004004c3947 */ /* 0x000fea0003800000 */
[----:B------:R-:W-:-:S13]  /*2420*/  LOP3.LUT P3, RZ, R3, 0x7fffffff, R0, 0xc8, !PT ;  /* 0x7fffffff03ff7812 */ /* 0x000fda000786c800 */
[----:B------:R-:W-:Y:S05]  /*2430*/  @!P3 BRA `(.L_x_32) ;  /* 0x00000004003cb947 */ /* 0x000fea0003800000 */
[C---:B------:R-:W-:Y:S02]  /*2440*/  FSETP.NEU.FTZ.AND P5, PT, |R0|.reuse, +INF , PT ;  /* 0x7f8000000000780b */ /* 0x040fe40003fbd200 */
[----:B------:R-:W-:Y:S02]  /*2450*/  FSETP.NEU.FTZ.AND P4, PT, |R3|, +INF , PT ;  /* 0x7f8000000300780b */ /* 0x000fe40003f9d200 */
[----:B------:R-:W-:-:S11]  /*2460*/  FSETP.NEU.FTZ.AND P3, PT, |R0|, +INF , PT ;  /* 0x7f8000000000780b */ /* 0x000fd60003f7d200 */
[----:B------:R-:W-:Y:S05]  /*2470*/  @!P4 BRA !P5, `(.L_x_32) ;  /* 0x00000004002cc947 */ /* 0x000fea0006800000 */
[----:B------:R-:W-:-:S04]  /*2480*/  LOP3.LUT P5, RZ, R0, 0x7fffffff, RZ, 0xc0, !PT ;  /* 0x7fffffff00ff7812 */ /* 0x000fc800078ac0ff */
[----:B------:R-:W-:-:S13]  /*2490*/  PLOP3.LUT P5, PT, P4, P5, PT, 0x2f, 0xf2 ;  /* 0x0000000000f2781c */ /* 0x000fda00027aa577 */
[----:B------:R-:W-:Y:S05]  /*24a0*/  @P5 BRA `(.L_x_33) ;  /* 0x0000000400185947 */ /* 0x000fea0003800000 */
[----:B------:R-:W-:-:S04]  /*24b0*/  LOP3.LUT P4, RZ, R3, 0x7fffffff, RZ, 0xc0, !PT ;  /* 0x7fffffff03ff7812 */ /* 0x000fc8000788c0ff */
[----:B------:R-:W-:-:S13]  /*24c0*/  PLOP3.LUT P3, PT, P3, P4, PT, 0x2f, 0xf2 ;  /* 0x0000000000f2781c */ /* 0x000fda0001f68577 */
[----:B------:R-:W-:Y:S05]  /*24d0*/  @P3 BRA `(.L_x_34) ;  /* 0x0000000400003947 */ /* 0x000fea0003800000 */
[----:B------:R-:W-:-:S13]  /*24e0*/  ISETP.GE.AND P3, PT, R33, RZ, PT ;  /* 0x000000ff2100720c */ /* 0x000fda0003f66270 */
[----:B------:R-:W-:Y:S01]  /*24f0*/  @P3 MOV R4, RZ ;  /* 0x000000ff00043202 */ /* 0x000fe20000000f00 */
[----:B------:R-:W-:Y:S01]  /*2500*/  @!P3 FFMA R0, R0, 1.84467440737095516160e+19, RZ ;  /* 0x5f8000000000b823 */ /* 0x000fe200000000ff */
[----:B------:R-:W-:Y:S01]  /*2510*/  @!P3 IMAD.MOV.U32 R4, RZ, RZ, -0x40 ;  /* 0xffffffc0ff04b424 */ /* 0x000fe200078e00ff */
[----:B------:R-:W-:-:S13]  /*2520*/  ISETP.GE.AND P3, PT, R34, RZ, PT ;  /* 0x000000ff2200720c */ /* 0x000fda0003f66270 */
[----:B------:R-:W-:Y:S01]  /*2530*/  @!P3 FFMA R3, R3, 1.84467440737095516160e+19, RZ ;  /* 0x5f8000000303b823 */ /* 0x000fe200000000ff */
[----:B------:R-:W-:-:S07]  /*2540*/  @!P3 VIADD R4, R4, 0x40 ;  /* 0x000000400404b836 */ /* 0x000fce0000000000 */
.L_x_30:
[----:B------:R-:W-:Y:S01]  /*2550*/  LEA R34, R38, 0xc0800000, 0x17 ;  /* 0xc080000026227811 */ /* 0x000fe200078eb8ff */
[----:B------:R-:W-:Y:S03]  /*2560*/  BSSY.RECONVERGENT B3, `(.L_x_35) ;  /* 0x0000036000037945 */ /* 0x000fe60003800200 */
[----:B------:R-:W-:Y:S01]  /*2570*/  IADD3 R34, PT, PT, -R34, R3, RZ ;  /* 0x0000000322227210 */ /* 0x000fe20007ffe1ff */
[----:B------:R-:W-:-:S03]  /*2580*/  VIADD R3, R36, 0xffffff81 ;  /* 0xffffff8124037836 */ /* 0x000fc60000000000 */
[----:B------:R-:W0:Y:S01]  /*2590*/  MUFU.RCP R33, R34 ;  /* 0x0000002200217308 */ /* 0x000e220000001000 */
[----:B------:R-:W-:Y:S01]  /*25a0*/  FADD.FTZ R35, -R34, -RZ ;  /* 0x800000ff22237221 */ /* 0x000fe20000010100 */
[C---:B------:R-:W-:Y:S01]  /*25b0*/  IMAD R0, R3.reuse, -0x800000, R0 ;  /* 0xff80000003007824 */ /* 0x040fe200078e0200 */
[----:B------:R-:W-:-:S05]  /*25c0*/  IADD3 R3, PT, PT, R3, 0x7f, -R38 ;  /* 0x0000007f03037810 */ /* 0x000fca0007ffe826 */
[----:B------:R-:W-:Y:S02]  /*25d0*/  IMAD.IADD R3, R3, 0x1, R4 ;  /* 0x0000000103037824 */ /* 0x000fe400078e0204 */
[----:B0-----:R-:W-:-:S04]  /*25e0*/  FFMA R36, R33, R35, 1 ;  /* 0x3f80000021247423 */ /* 0x001fc80000000023 */
[----:B------:R-:W-:-:S04]  /*25f0*/  FFMA R40, R33, R36, R33 ;  /* 0x0000002421287223 */ /* 0x000fc80000000021 */
[----:B------:R-:W-:-:S04]  /*2600*/  FFMA R33, R0, R40, RZ ;  /* 0x0000002800217223 */ /* 0x000fc800000000ff */
[----:B------:R-:W-:-:S04]  /*2610*/  FFMA R36, R35, R33, R0 ;  /* 0x0000002123247223 */ /* 0x000fc80000000000 */
[----:B------:R-:W-:-:S04]  /*2620*/  FFMA R39, R40, R36, R33 ;  /* 0x0000002428277223 */ /* 0x000fc80000000021 */
[----:B------:R-:W-:-:S04]  /*2630*/  FFMA R36, R35, R39, R0 ;  /* 0x0000002723247223 */ /* 0x000fc80000000000 */
[----:B------:R-:W-:-:S05]  /*2640*/  FFMA R33, R40, R36, R39 ;  /* 0x0000002428217223 */ /* 0x000fca0000000027 */
[----:B------:R-:W-:-:S04]  /*2650*/  SHF.R.U32.HI R0, RZ, 0x17, R33 ;  /* 0x00000017ff007819 */ /* 0x000fc80000011621 */
[----:B------:R-:W-:-:S04]  /*2660*/  LOP3.LUT R0, R0, 0xff, RZ, 0xc0, !PT ;  /* 0x000000ff00007812 */ /* 0x000fc800078ec0ff */
[----:B------:R-:W-:-:S05]  /*2670*/  IADD3 R34, PT, PT, R0, R3, RZ ;  /* 0x0000000300227210 */ /* 0x000fca0007ffe0ff */
[----:B------:R-:W-:-:S05]  /*2680*/  VIADD R0, R34, 0xffffffff ;  /* 0xffffffff22007836 */ /* 0x000fca0000000000 */
[----:B------:R-:W-:-:S13]  /*2690*/  ISETP.GE.U32.AND P3, PT, R0, 0xfe, PT ;  /* 0x000000fe0000780c */ /* 0x000fda0003f66070 */
[----:B------:R-:W-:Y:S05]  /*26a0*/  @!P3 BRA `(.L_x_36) ;  /* 0x000000000080b947 */ /* 0x000fea0003800000 */
[----:B------:R-:W-:-:S13]  /*26b0*/  ISETP.GT.AND P3, PT, R34, 0xfe, PT ;  /* 0x000000fe2200780c */ /* 0x000fda0003f64270 */
[----:B------:R-:W-:Y:S05]  /*26c0*/  @P3 BRA `(.L_x_37) ;  /* 0x00000000006c3947 */ /* 0x000fea0003800000 */
[----:B------:R-:W-:-:S13]  /*26d0*/  ISETP.GE.AND P3, PT, R34, 0x1, PT ;  /* 0x000000012200780c */ /* 0x000fda0003f66270 */
[----:B------:R-:W-:Y:S05]  /*26e0*/  @P3 BRA `(.L_x_38) ;  /* 0x0000000000743947 */ /* 0x000fea0003800000 */
[----:B------:R-:W-:Y:S02]  /*26f0*/  ISETP.GE.AND P3, PT, R34, -0x18, PT ;  /* 0xffffffe82200780c */ /* 0x000fe40003f66270 */
[----:B------:R-:W-:-:S11]  /*2700*/  LOP3.LUT R33, R33, 0x80000000, RZ, 0xc0, !PT ;  /* 0x8000000021217812 */ /* 0x000fd600078ec0ff */
[----:B------:R-:W-:Y:S05]  /*2710*/  @!P3 BRA `(.L_x_38) ;  /* 0x000000000068b947 */ /* 0x000fea0003800000 */
[-CC-:B------:R-:W-:Y:S01]  /*2720*/  FFMA.RZ R0, R40, R36.reuse, R39.reuse ;  /* 0x0000002428007223 */ /* 0x180fe2000000c027 */
[C---:B------:R-:W-:Y:S01]  /*2730*/  ISETP.NE.AND P3, PT, R34.reuse, RZ, PT ;  /* 0x000000ff2200720c */ /* 0x040fe20003f65270 */
[C---:B------:R-:W-:Y:S01]  /*2740*/  VIADD R35, R34.reuse, 0x20 ;  /* 0x0000002022237836 */ /* 0x040fe20000000000 */
[----:B------:R-:W-:Y:S02]  /*2750*/  IADD3 R37, PT, PT, -R34, RZ, RZ ;  /* 0x000000ff22257210 */ /* 0x000fe40007ffe1ff */
[----:B------:R-:W-:Y:S01]  /*2760*/  LOP3.LUT R3, R0, 0x7fffff, RZ, 0xc0, !PT ;  /* 0x007fffff00037812 */ /* 0x000fe200078ec0ff */
[CCC-:B------:R-:W-:Y:S01]  /*2770*/  FFMA.RP R0, R40.reuse, R36.reuse, R39.reuse ;  /* 0x0000002428007223 */ /* 0x1c0fe20000008027 */
[----:B------:R-:W-:Y:S02]  /*2780*/  SEL R37, R37, RZ, P3 ;  /* 0x000000ff25257207 */ /* 0x000fe40001800000 */
[----:B------:R-:W-:Y:S01]  /*2790*/  LOP3.LUT R4, R3, 0x800000, RZ, 0xfc, !PT ;  /* 0x0080000003047812 */ /* 0x000fe200078efcff */
[----:B------:R-:W-:Y:S01]  /*27a0*/  FFMA.RM R3, R40, R36, R39 ;  /* 0x0000002428037223 */ /* 0x000fe20000004027 */
[----:B------:R-:W-:-:S02]  /*27b0*/  ISETP.NE.AND P3, PT, R34, RZ, PT ;  /* 0x000000ff2200720c */ /* 0x000fc40003f65270 */
[----:B------:R-:W-:Y:S02]  /*27c0*/  SHF.L.U32 R35, R4, R35, RZ ;  /* 0x0000002304237219 */ /* 0x000fe400000006ff */
[----:B------:R-:W-:Y:S02]  /*27d0*/  FSETP.NEU.FTZ.AND P4, PT, R0, R3, PT ;  /* 0x000000030000720b */ /* 0x000fe40003f9d000 */
[----:B------:R-:W-:Y:S02]  /*27e0*/  ISETP.NE.AND P3, PT, R35, RZ, P3 ;  /* 0x000000ff2300720c */ /* 0x000fe40001f65270 */
[----:B------:R-:W-:Y:S02]  /*27f0*/  SHF.R.U32.HI R37, RZ, R37, R4 ;  /* 0x00000025ff257219 */ /* 0x000fe40000011604 */
[----:B------:R-:W-:Y:S02]  /*2800*/  PLOP3.LUT P3, PT, P4, P3, PT, 0xf8, 0x8f ;  /* 0x00000000008f781c */ /* 0x000fe40002767f70 */
[----:B------:R-:W-:-:S02]  /*2810*/  SHF.R.U32.HI R3, RZ, 0x1, R37 ;  /* 0x00000001ff037819 */ /* 0x000fc40000011625 */
[----:B------:R-:W-:-:S04]  /*2820*/  SEL R0, RZ, 0x1, !P3 ;  /* 0x00000001ff007807 */ /* 0x000fc80005800000 */
[----:B------:R-:W-:-:S04]  /*2830*/  LOP3.LUT R0, R0, 0x1, R3, 0xf8, !PT ;  /* 0x0000000100007812 */ /* 0x000fc800078ef803 */
[----:B------:R-:W-:-:S04]  /*2840*/  LOP3.LUT R0, R0, R37, RZ, 0xc0, !PT ;  /* 0x0000002500007212 */ /* 0x000fc800078ec0ff */
[----:B------:R-:W-:-:S04]  /*2850*/  IADD3 R0, PT, PT, R3, R0, RZ ;  /* 0x0000000003007210 */ /* 0x000fc80007ffe0ff */
[----:B------:R-:W-:Y:S01]  /*2860*/  LOP3.LUT R33, R0, R33, RZ, 0xfc, !PT ;  /* 0x0000002100217212 */ /* 0x000fe200078efcff */
[----:B------:R-:W-:Y:S06]  /*2870*/  BRA `(.L_x_38) ;  /* 0x0000000000107947 */ /* 0x000fec0003800000 */
.L_x_37:
[----:B------:R-:W-:-:S04]  /*2880*/  LOP3.LUT R33, R33, 0x80000000, RZ, 0xc0, !PT ;  /* 0x8000000021217812 */ /* 0x000fc800078ec0ff */
[----:B------:R-:W-:Y:S01]  /*2890*/  LOP3.LUT R33, R33, 0x7f800000, RZ, 0xfc, !PT ;  /* 0x7f80000021217812 */ /* 0x000fe200078efcff */
[----:B------:R-:W-:Y:S06]  /*28a0*/  BRA `(.L_x_38) ;  /* 0x0000000000047947 */ /* 0x000fec0003800000 */
.L_x_36:
[----:B------:R-:W-:-:S07]  /*28b0*/  IMAD R33, R3, 0x800000, R33 ;  /* 0x0080000003217824 */ /* 0x000fce00078e0221 */
.L_x_38:
[----:B------:R-:W-:Y:S05]  /*28c0*/  BSYNC.RECONVERGENT B3 ;  /* 0x0000000000037941 */ /* 0x000fea0003800200 */
.L_x_35:
[----:B------:R-:W-:Y:S05]  /*28d0*/  BRA `(.L_x_39) ;  /* 0x0000000000207947 */ /* 0x000fea0003800000 */
.L_x_34:
[----:B------:R-:W-:-:S04]  /*28e0*/  LOP3.LUT R0, R3, 0x80000000, R0, 0x48, !PT ;  /* 0x8000000003007812 */ /* 0x000fc800078e4800 */
[----:B------:R-:W-:Y:S01]  /*28f0*/  LOP3.LUT R33, R0, 0x7f800000, RZ, 0xfc, !PT ;  /* 0x7f80000000217812 */ /* 0x000fe200078efcff */
[----:B------:R-:W-:Y:S06]  /*2900*/  BRA `(.L_x_39) ;  /* 0x0000000000147947 */ /* 0x000fec0003800000 */
.L_x_33:
[----:B------:R-:W-:Y:S01]  /*2910*/  LOP3.LUT R33, R3, 0x80000000, R0, 0x48, !PT ;  /* 0x8000000003217812 */ /* 0x000fe200078e4800 */
[----:B------:R-:W-:Y:S06]  /*2920*/  BRA `(.L_x_39) ;  /* 0x00000000000c7947 */ /* 0x000fec0003800000 */
.L_x_32:
[----:B------:R-:W0:Y:S01]  /*2930*/  MUFU.RSQ R33, -QNAN ;  /* 0xffc0000000217908 */ /* 0x000e220000001400 */
[----:B------:R-:W-:Y:S05]  /*2940*/  BRA `(.L_x_39) ;  /* 0x0000000000047947 */ /* 0x000fea0003800000 */
.L_x_31:
[----:B------:R-:W-:-:S07]  /*2950*/  FADD.FTZ R33, R0, R3 ;  /* 0x0000000300217221 */ /* 0x000fce0000010000 */
.L_x_39:
[----:B------:R-:W-:Y:S05]  /*2960*/  BSYNC.RECONVERGENT B2 ;  /* 0x0000000000027941 */ /* 0x000fea0003800200 */
.L_x_29:
[----:B------:R-:W-:Y:S01]  /*2970*/  IMAD.MOV.U32 R3, RZ, RZ, 0x0 ;  /* 0x00000000ff037424 */ /* 0x000fe200078e00ff */
[----:B0-----:R-:W-:-:S03]  /*2980*/  MOV R4, R33 ;  /* 0x0000002100047202 */ /* 0x001fc60000000f00 */
[----:B------:R-:W-:Y:S05]  /*2990*/  RET.REL.NODEC R2 `(SPH_2) ;  /* 0xffffffd402987950 */ /* 0x000fea0003c3ffff */
        .type           $SPH_2$__internal_accurate_pow,@function
        .size           $SPH_2$__internal_accurate_pow,(.L_x_45 - $SPH_2$__internal_accurate_pow)
$SPH_2$__internal_accurate_pow:
[----:B------:R-:W-:Y:S01]  /*29a0*/  ISETP.GT.U32.AND P3, PT, R43, 0xfffff, PT ;  /* 0x000fffff2b00780c */ /* 0x000fe20003f64070 */
[--C-:B------:R-:W-:Y:S01]  /*29b0*/  IMAD.MOV.U32 R35, RZ, RZ, R43.reuse ;  /* 0x000000ffff237224 */ /* 0x100fe200078e002b */
[----:B------:R-:W-:Y:S01]  /*29c0*/  MOV R34, R42 ;  /* 0x0000002a00227202 */ /* 0x000fe20000000f00 */
[----:B------:R-:W-:Y:S01]  /*29d0*/  IMAD.MOV.U32 R37, RZ, RZ, 0x3ed0f5d2 ;  /* 0x3ed0f5d2ff257424 */ /* 0x000fe200078e00ff */
[----:B------:R-:W-:Y:S01]  /*29e0*/  MOV R36, R43 ;  /* 0x0000002b00247202 */ /* 0x000fe20000000f00 */
[----:B------:R-:W-:Y:S01]  /*29f0*/  UMOV UR4, 0x7d2cafe2 ;  /* 0x7d2cafe200047882 */ /* 0x000fe20000000000 */
[----:B------:R-:W-:Y:S01]  /*2a00*/  SHF.R.U32.HI R65, RZ, 0x14, R43 ;  /* 0x00000014ff417819 */ /* 0x000fe2000001162b */
[----:B------:R-:W-:Y:S01]  /*2a10*/  UMOV UR5, 0x3eb0f5ff ;  /* 0x3eb0f5ff00057882 */ /* 0x000fe20000000000 */
[----:B------:R-:W-:Y:S01]  /*2a20*/  UMOV UR10, 0x3b39803f ;  /* 0x3b39803f000a7882 */ /* 0x000fe20000000000 */
[----:B------:R-:W-:-:S04]  /*2a30*/  UMOV UR11, 0x3c7abc9e ;  /* 0x3c7abc9e000b7882 */ /* 0x000fc80000000000 */
[----:B------:R-:W-:-:S10]  /*2a40*/  @!P3 DMUL R34, R34, 1.80143985094819840000e+16 ;  /* 0x435000002222b828 */ /* 0x000fd40000000000 */
[----:B------:R-:W-:Y:S01]  /*2a50*/  @!P3 IMAD.MOV.U32 R36, RZ, RZ, R35 ;  /* 0x000000ffff24b224 */ /* 0x000fe200078e0023 */
[----:B------:R-:W-:Y:S02]  /*2a60*/  @!P3 LEA.HI R65, R35, 0xffffffca, RZ, 0xc ;  /* 0xffffffca2341b811 */ /* 0x000fe400078f60ff */
[----:B------:R-:W-:Y:S01]  /*2a70*/  @!P3 MOV R42, R34 ;  /* 0x00000022002ab202 */ /* 0x000fe20000000f00 */
[----:B------:R-:W-:Y:S01]  /*2a80*/  IMAD.MOV.U32 R34, RZ, RZ, RZ ;  /* 0x000000ffff227224 */ /* 0x000fe200078e00ff */
[----:B------:R-:W-:-:S04]  /*2a90*/  LOP3.LUT R36, R36, 0x800fffff, RZ, 0xc0, !PT ;  /* 0x800fffff24247812 */ /* 0x000fc800078ec0ff */
[----:B------:R-:W-:Y:S02]  /*2aa0*/  LOP3.LUT R43, R36, 0x3ff00000, RZ, 0xfc, !PT ;  /* 0x3ff00000242b7812 */ /* 0x000fe400078efcff */
[----:B------:R-:W-:Y:S02]  /*2ab0*/  MOV R36, 0x41ad3b5a ;  /* 0x41ad3b5a00247802 */ /* 0x000fe40000000f00 */
[----:B------:R-:W-:-:S13]  /*2ac0*/  ISETP.GE.U32.AND P3, PT, R43, 0x3ff6a09f, PT ;  /* 0x3ff6a09f2b00780c */ /* 0x000fda0003f66070 */
[----:B------:R-:W-:-:S05]  /*2ad0*/  @P3 VIADD R35, R43, 0xfff00000 ;  /* 0xfff000002b233836 */ /* 0x000fca0000000000 */
[----:B------:R-:W-:-:S06]  /*2ae0*/  @P3 MOV R43, R35 ;  /* 0x00000023002b3202 */ /* 0x000fcc0000000f00 */
[C---:B------:R-:W-:Y:S02]  /*2af0*/  DADD R38, R42.reuse, 1 ;  /* 0x3ff000002a267429 */ /* 0x040fe40000000000 */
[----:B------:R-:W-:-:S04]  /*2b00*/  DADD R42, R42, -1 ;  /* 0xbff000002a2a7429 */ /* 0x000fc80000000000 */
[----:B------:R-:W0:Y:S02]  /*2b10*/  MUFU.RCP64H R35, R39 ;  /* 0x0000002700237308 */ /* 0x000e240000001800 */
[----:B0-----:R-:W-:-:S08]  /*2b20*/  DFMA R40, -R38, R34, 1 ;  /* 0x3ff000002628742b */ /* 0x001fd00000000122 */
[----:B------:R-:W-:-:S08]  /*2b30*/  DFMA R40, R40, R40, R40 ;  /* 0x000000282828722b */ /* 0x000fd00000000028 */
[----:B------:R-:W-:-:S08]  /*2b40*/  DFMA R40, R34, R40, R34 ;  /* 0x000000282228722b */ /* 0x000fd00000000022 */
[----:B------:R-:W-:-:S08]  /*2b50*/  DMUL R34, R42, R40 ;  /* 0x000000282a227228 */ /* 0x000fd00000000000 */
[----:B------:R-:W-:-:S08]  /*2b60*/  DFMA R34, R42, R40, R34 ;  /* 0x000000282a22722b */ /* 0x000fd00000000022 */
[----:B------:R-:W-:-:S08]  /*2b70*/  DMUL R44, R34, R34 ;  /* 0x00000022222c7228 */ /* 0x000fd00000000000 */
[----:B------:R-:W-:Y:S01]  /*2b80*/  DFMA R36, R44, UR4, R36 ;  /* 0x000000042c247c2b */ /* 0x000fe20008000024 */
[----:B------:R-:W-:Y:S01]  /*2b90*/  UMOV UR4, 0x75488a3f ;  /* 0x75488a3f00047882 */ /* 0x000fe20000000000 */
[----:B------:R-:W-:-:S06]  /*2ba0*/  UMOV UR5, 0x3ef3b20a ;  /* 0x3ef3b20a00057882 */ /* 0x000fcc0000000000 */
[----:B------:R-:W-:Y:S01]  /*2bb0*/  DFMA R38, R44, R36, UR4 ;  /* 0x000000042c267e2b */ /* 0x000fe20008000024 */
[----:B------:R-:W-:Y:S01]  /*2bc0*/  UMOV UR4, 0xe4faecd5 ;  /* 0xe4faecd500047882 */ /* 0x000fe20000000000 */
[----:B------:R-:W-:Y:S01]  /*2bd0*/  UMOV UR5, 0x3f1745cd ;  /* 0x3f1745cd00057882 */ /* 0x000fe20000000000 */
[----:B------:R-:W-:-:S05]  /*2be0*/  DADD R36, R42, -R34 ;  /* 0x000000002a247229 */ /* 0x000fca0000000822 */
[----:B------:R-:W-:Y:S01]  /*2bf0*/  DFMA R38, R44, R38, UR4 ;  /* 0x000000042c267e2b */ /* 0x000fe20008000026 */
[----:B------:R-:W-:Y:S01]  /*2c00*/  UMOV UR4, 0x258a578b ;  /* 0x258a578b00047882 */ /* 0x000fe20000000000 */
[----:B------:R-:W-:Y:S01]  /*2c10*/  UMOV UR5, 0x3f3c71c7 ;  /* 0x3f3c71c700057882 */ /* 0x000fe20000000000 */
[----:B------:R-:W-:-:S05]  /*2c20*/  DADD R36, R36, R36 ;  /* 0x0000000024247229 */ /* 0x000fca0000000024 */
[----:B------:R-:W-:Y:S01]  /*2c30*/  DFMA R38, R44, R38, UR4 ;  /* 0x000000042c267e2b */ /* 0x000fe20008000026 */
[----:B------:R-:W-:Y:S01]  /*2c40*/  UMOV UR4, 0x9242b910 ;  /* 0x9242b91000047882 */ /* 0x000fe20000000000 */
[----:B------:R-:W-:Y:S01]  /*2c50*/  UMOV UR5, 0x3f624924 ;  /* 0x3f62492400057882 */ /* 0x000fe20000000000 */
[-C--:B------:R-:W-:Y:S02]  /*2c60*/  DFMA R36, R42, -R34.reuse, R36 ;  /* 0x800000222a24722b */ /* 0x080fe40000000024 */
[----:B------:R-:W-:-:S03]  /*2c70*/  DMUL R42, R34, R34 ;  /* 0x00000022222a7228 */ /* 0x000fc60000000000 */
[----:B------:R-:W-:Y:S01]  /*2c80*/  DFMA R38, R44, R38, UR4 ;  /* 0x000000042c267e2b */ /* 0x000fe20008000026 */
[----:B------:R-:W-:Y:S01]  /*2c90*/  UMOV UR4, 0x99999dfb ;  /* 0x99999dfb00047882 */ /* 0x000fe20000000000 */
[----:B------:R-:W-:Y:S01]  /*2ca0*/  UMOV UR5, 0x3f899999 ;  /* 0x3f89999900057882 */ /* 0x000fe20000000000 */
[----:B------:R-:W-:-:S05]  /*2cb0*/  DMUL R36, R40, R36 ;  /* 0x0000002428247228 */ /* 0x000fca0000000000 */
[----:B------:R-:W-:Y:S01]  /*2cc0*/  DFMA R38, R44, R38, UR4 ;  /* 0x000000042c267e2b */ /* 0x000fe20008000026 */
[----:B------:R-:W-:Y:S01]  /*2cd0*/  UMOV UR4, 0x55555555 ;  /* 0x5555555500047882 */ /* 0x000fe20000000000 */
[----:B------:R-:W-:-:S03]  /*2ce0*/  UMOV UR5, 0x3fb55555 ;  /* 0x3fb5555500057882 */ /* 0x000fc60000000000 */
[----:B------:R-:W-:Y:S01]  /*2cf0*/  IADD3 R47, PT, PT, R37, 0x100000, RZ ;  /* 0x00100000252f7810 */ /* 0x000fe20007ffe0ff */
[----:B------:R-:W-:Y:S02]  /*2d00*/  IMAD.MOV.U32 R46, RZ, RZ, R36 ;  /* 0x000000ffff2e7224 */ /* 0x000fe400078e0024 */
[----:B------:R-:W-:-:S08]  /*2d10*/  DFMA R48, R44, R38, UR4 ;  /* 0x000000042c307e2b */ /* 0x000fd00008000026 */
[----:B------:R-:W-:Y:S01]  /*2d20*/  DADD R40, -R48, UR4 ;  /* 0x0000000430287e29 */ /* 0x000fe20008000100 */
[----:B------:R-:W-:Y:S01]  /*2d30*/  UMOV UR4, 0xb9e7b0 ;  /* 0x00b9e7b000047882 */ /* 0x000fe20000000000 */
[----:B------:R-:W-:-:S06]  /*2d40*/  UMOV UR5, 0x3c46a4cb ;  /* 0x3c46a4cb00057882 */ /* 0x000fcc0000000000 */
[----:B------:R-:W-:Y:S02]  /*2d50*/  DFMA R40, R44, R38, R40 ;  /* 0x000000262c28722b */ /* 0x000fe40000000028 */
[C---:B------:R-:W-:Y:S02]  /*2d60*/  DFMA R44, R34.reuse, R34, -R42 ;  /* 0x00000022222c722b */ /* 0x040fe4000000082a */
[----:B------:R-:W-:-:S04]  /*2d70*/  DMUL R38, R34, R42 ;  /* 0x0000002a22267228 */ /* 0x000fc80000000000 */
[----:B------:R-:W-:Y:S01]  /*2d80*/  DADD R40, R40, -UR4 ;  /* 0x8000000428287e29 */ /* 0x000fe20008000000 */
[----:B------:R-:W-:Y:S01]  /*2d90*/  UMOV UR4, 0x80000000 ;  /* 0x8000000000047882 */ /* 0x000fe20000000000 */
[C---:B------:R-:W-:Y:S01]  /*2da0*/  DFMA R46, R34.reuse, R46, R44 ;  /* 0x0000002e222e722b */ /* 0x040fe2000000002c */
[----:B------:R-:W-:Y:S01]  /*2db0*/  UMOV UR5, 0x43300000 ;  /* 0x4330000000057882 */ /* 0x000fe20000000000 */
[----:B------:R-:W-:-:S08]  /*2dc0*/  DFMA R44, R34, R42, -R38 ;  /* 0x0000002a222c722b */ /* 0x000fd00000000826 */
[----:B------:R-:W-:Y:S02]  /*2dd0*/  DFMA R44, R36, R42, R44 ;  /* 0x0000002a242c722b */ /* 0x000fe4000000002c */
[----:B------:R-:W-:-:S06]  /*2de0*/  DADD R42, R48, R40 ;  /* 0x00000000302a7229 */ /* 0x000fcc0000000028 */
[----:B------:R-:W-:Y:S02]  /*2df0*/  DFMA R44, R34, R46, R44 ;  /* 0x0000002e222c722b */ /* 0x000fe4000000002c */
[----:B------:R-:W-:Y:S02]  /*2e00*/  DMUL R46, R42, R38 ;  /* 0x000000262a2e7228 */ /* 0x000fe40000000000 */
[----:B------:R-:W-:-:S06]  /*2e10*/  DADD R48, R48, -R42 ;  /* 0x0000000030307229 */ /* 0x000fcc000000082a */
[----:B------:R-:W-:Y:S02]  /*2e20*/  DFMA R50, R42, R38, -R46 ;  /* 0x000000262a32722b */ /* 0x000fe4000000082e */
[----:B------:R-:W-:-:S06]  /*2e30*/  DADD R48, R40, R48 ;  /* 0x0000000028307229 */ /* 0x000fcc0000000030 */
[----:B------:R-:W-:-:S08]  /*2e40*/  DFMA R44, R42, R44, R50 ;  /* 0x0000002c2a2c722b */ /* 0x000fd00000000032 */
[----:B------:R-:W-:-:S08]  /*2e50*/  DFMA R44, R48, R38, R44 ;  /* 0x00000026302c722b */ /* 0x000fd0000000002c */
[----:B------:R-:W-:-:S08]  /*2e60*/  DADD R40, R46, R44 ;  /* 0x000000002e287229 */ /* 0x000fd0000000002c */
[--C-:B------:R-:W-:Y:S02]  /*2e70*/  DADD R38, R34, R40.reuse ;  /* 0x0000000022267229 */ /* 0x100fe40000000028 */
[----:B------:R-:W-:-:S06]  /*2e80*/  DADD R46, R46, -R40 ;  /* 0x000000002e2e7229 */ /* 0x000fcc0000000828 */
[----:B------:R-:W-:Y:S02]  /*2e90*/  DADD R34, R34, -R38 ;  /* 0x0000000022227229 */ /* 0x000fe40000000826 */
[----:B------:R-:W-:-:S06]  /*2ea0*/  DADD R46, R44, R46 ;  /* 0x000000002c2e7229 */ /* 0x000fcc000000002e */
[----:B------:R-:W-:Y:S01]  /*2eb0*/  DADD R34, R40, R34 ;  /* 0x0000000028227229 */ /* 0x000fe20000000022 */
[C---:B------:R-:W-:Y:S01]  /*2ec0*/  IADD3 R40, PT, PT, R65.reuse, -0x3ff, RZ ;  /* 0xfffffc0141287810 */ /* 0x040fe20007ffe0ff */
[----:B------:R-:W-:-:S06]  /*2ed0*/  @P3 VIADD R40, R65, 0xfffffc02 ;  /* 0xfffffc0241283836 */ /* 0x000fcc0000000000 */
[----:B------:R-:W-:-:S08]  /*2ee0*/  DADD R34, R46, R34 ;  /* 0x000000002e227229 */ /* 0x000fd00000000022 */
[----:B------:R-:W-:Y:S01]  /*2ef0*/  DADD R42, R36, R34 ;  /* 0x00000000242a7229 */ /* 0x000fe20000000022 */
[----:B------:R-:W-:Y:S01]  /*2f00*/  HFMA2 R37, -RZ, RZ, 3.59375, 0 ;  /* 0x43300000ff257431 */ /* 0x000fe200000001ff */
[----:B------:R-:W-:-:S06]  /*2f10*/  LOP3.LUT R36, R40, 0x80000000, RZ, 0x3c, !PT ;  /* 0x8000000028247812 */ /* 0x000fcc00078e3cff */
[----:B------:R-:W-:Y:S02]  /*2f20*/  DADD R40, R38, R42 ;  /* 0x0000000026287229 */ /* 0x000fe4000000002a */
[----:B------:R-:W-:Y:S01]  /*2f30*/  DADD R36, R36, -UR4 ;  /* 0x8000000424247e29 */ /* 0x000fe20008000000 */
[----:B------:R-:W-:Y:S01]  /*2f40*/  UMOV UR4, 0xfefa39ef ;  /* 0xfefa39ef00047882 */ /* 0x000fe20000000000 */
[----:B------:R-:W-:-:S04]  /*2f50*/  UMOV UR5, 0x3fe62e42 ;  /* 0x3fe62e4200057882 */ /* 0x000fc80000000000 */
[--C-:B------:R-:W-:Y:S02]  /*2f60*/  DADD R44, R38, -R40.reuse ;  /* 0x00000000262c7229 */ /* 0x100fe40000000828 */
[----:B------:R-:W-:-:S06]  /*2f70*/  DFMA R34, R36, UR4, R40 ;  /* 0x0000000424227c2b */ /* 0x000fcc0008000028 */
[----:B------:R-:W-:Y:S02]  /*2f80*/  DADD R44, R42, R44 ;  /* 0x000000002a2c7229 */ /* 0x000fe4000000002c */
[----:B------:R-:W-:Y:S01]  /*2f90*/  DFMA R38, R36, -UR4, R34 ;  /* 0x8000000424267c2b */ /* 0x000fe20008000022 */
[----:B------:R-:W-:Y:S02]  /*2fa0*/  LOP3.LUT R43, R3, 0xff0fffff, RZ, 0xc0, !PT ;  /* 0xff0fffff032b7812 */ /* 0x000fe400078ec0ff */
[----:B------:R-:W-:-:S05]  /*2fb0*/  MOV R42, R2 ;  /* 0x00000002002a7202 */ /* 0x000fca0000000f00 */
[----:B------:R-:W-:-:S08]  /*2fc0*/  DADD R38, -R40, R38 ;  /* 0x0000000028267229 */ /* 0x000fd00000000126 */
[----:B------:R-:W-:-:S08]  /*2fd0*/  DADD R38, R44, -R38 ;  /* 0x000000002c267229 */ /* 0x000fd00000000826 */
[----:B------:R-:W-:Y:S01]  /*2fe0*/  DFMA R36, R36, UR10, R38 ;  /* 0x0000000a24247c2b */ /* 0x000fe20008000026 */
[----:B------:R-:W-:-:S05]  /*2ff0*/  IMAD.SHL.U32 R38, R3, 0x2, RZ ;  /* 0x0000000203267824 */ /* 0x000fca00078e00ff */
[----:B------:R-:W-:Y:S02]  /*3000*/  ISETP.GT.U32.AND P3, PT, R38, -0x2000001, PT ;  /* 0xfdffffff2600780c */ /* 0x000fe40003f64070 */
[----:B------:R-:W-:Y:S02]  /*3010*/  DADD R38, R34, R36 ;  /* 0x0000000022267229 */ /* 0x000fe40000000024 */
[----:B------:R-:W-:-:S06]  /*3020*/  SEL R43, R43, R3, P3 ;  /* 0x000000032b2b7207 */ /* 0x000fcc0001800000 */
[----:B------:R-:W-:Y:S02]  /*3030*/  DADD R34, R34, -R38 ;  /* 0x0000000022227229 */ /* 0x000fe40000000826 */
[----:B------:R-:W-:-:S06]  /*3040*/  DMUL R44, R38, R42 ;  /* 0x0000002a262c7228 */ /* 0x000fcc0000000000 */
[----:B------:R-:W-:Y:S02]  /*3050*/  DADD R34, R36, R34 ;  /* 0x0000000024227229 */ /* 0x000fe40000000022 */
[----:B------:R-:W-:-:S08]  /*3060*/  DFMA R38, R38, R42, -R44 ;  /* 0x0000002a2626722b */ /* 0x000fd0000000082c */
[----:B------:R-:W-:Y:S01]  /*3070*/  DFMA R42, R34, R42, R38 ;  /* 0x0000002a222a722b */ /* 0x000fe20000000026 */
[----:B------:R-:W-:Y:S01]  /*3080*/  IMAD.MOV.U32 R34, RZ, RZ, 0x652b82fe ;  /* 0x652b82feff227424 */ /* 0x000fe200078e00ff */
[----:B------:R-:W-:-:S06]  /*3090*/  MOV R35, 0x3ff71547 ;  /* 0x3ff7154700237802 */ /* 0x000fcc0000000f00 */
[----:B------:R-:W-:-:S08]  /*30a0*/  DADD R36, R44, R42 ;  /* 0x000000002c247229 */ /* 0x000fd0000000002a */
[----:B------:R-:W-:Y:S02]  /*30b0*/  DFMA R34, R36, R34, 6.75539944105574400000e+15 ;  /* 0x433800002422742b */ /* 0x000fe40000000022 */
[----:B------:R-:W-:Y:S01]  /*30c0*/  FSETP.GEU.AND P3, PT, |R37|, 4.1917929649353027344, PT ;  /* 0x4086232b2500780b */ /* 0x000fe20003f6e200 */
[----:B------:R-:W-:-:S05]  /*30d0*/  DADD R44, R44, -R36 ;  /* 0x000000002c2c7229 */ /* 0x000fca0000000824 */
[----:B------:R-:W-:-:S03]  /*30e0*/  DADD R38, R34, -6.75539944105574400000e+15 ;  /* 0xc338000022267429 */ /* 0x000fc60000000000 */
[----:B------:R-:W-:-:S05]  /*30f0*/  DADD R42, R42, R44 ;  /* 0x000000002a2a7229 */ /* 0x000fca000000002c */
[----:B------:R-:W-:Y:S01]  /*3100*/  DFMA R40, R38, -UR4, R36 ;  /* 0x8000000426287c2b */ /* 0x000fe20008000024 */
[----:B------:R-:W-:Y:S01]  /*3110*/  UMOV UR4, 0x3b39803f ;  /* 0x3b39803f00047882 */ /* 0x000fe20000000000 */
[----:B------:R-:W-:-:S06]  /*3120*/  UMOV UR5, 0x3c7abc9e ;  /* 0x3c7abc9e00057882 */ /* 0x000fcc0000000000 */
[----:B------:R-:W-:Y:S01]  /*3130*/  DFMA R40, R38, -UR4, R40 ;  /* 0x8000000426287c2b */ /* 0x000fe20008000028 */
[----:B------:R-:W-:Y:S01]  /*3140*/  UMOV UR4, 0x69ce2bdf ;  /* 0x69ce2bdf00047882 */ /* 0x000fe20000000000 */
[----:B------:R-:W-:Y:S01]  /*3150*/  IMAD.MOV.U32 R38, RZ, RZ, -0x35dec16 ;  /* 0xfca213eaff267424 */ /* 0x000fe200078e00ff */
[----:B------:R-:W-:Y:S01]  /*3160*/  MOV R39, 0x3e928af3 ;  /* 0x3e928af300277802 */ /* 0x000fe20000000f00 */
[----:B------:R-:W-:-:S05]  /*3170*/  UMOV UR5, 0x3e5ade15 ;  /* 0x3e5ade1500057882 */ /* 0x000fca0000000000 */
[----:B------:R-:W-:Y:S01]  /*3180*/  DFMA R38, R40, UR4, R38 ;  /* 0x0000000428267c2b */ /* 0x000fe20008000026 */
[----:B------:R-:W-:Y:S01]  /*3190*/  UMOV UR4, 0x62401315 ;  /* 0x6240131500047882 */ /* 0x000fe20000000000 */
[----:B------:R-:W-:-:S06]  /*31a0*/  UMOV UR5, 0x3ec71dee ;  /* 0x3ec71dee00057882 */ /* 0x000fcc0000000000 */
[----:B------:R-:W-:Y:S01]  /*31b0*/  DFMA R38, R40, R38, UR4 ;  /* 0x0000000428267e2b */ /* 0x000fe20008000026 */
        /* <DEDUP_REMOVED lines=20> */
[----:B------:R-:W-:-:S08]  /*3300*/  DFMA R38, R40, R38, UR4 ;  /* 0x0000000428267e2b */ /* 0x000fd00008000026 */
[----:B------:R-:W-:-:S08]  /*3310*/  DFMA R38, R40, R38, 1 ;  /* 0x3ff000002826742b */ /* 0x000fd00000000026 */
[----:B------:R-:W-:-:S10]  /*3320*/  DFMA R38, R40, R38, 1 ;  /* 0x3ff000002826742b */ /* 0x000fd40000000026 */
[----:B------:R-:W-:Y:S01]  /*3330*/  IMAD R41, R34, 0x100000, R39 ;  /* 0x0010000022297824 */ /* 0x000fe200078e0227 */
[----:B------:R-:W-:Y:S01]  /*3340*/  MOV R40, R38 ;  /* 0x0000002600287202 */ /* 0x000fe20000000f00 */
[----:B------:R-:W-:Y:S06]  /*3350*/  @!P3 BRA `(.L_x_40) ;  /* 0x000000000030b947 */ /* 0x000fec0003800000 */
[C---:B------:R-:W-:Y:S02]  /*3360*/  DADD R40, R36.reuse, +INF ;  /* 0x7ff0000024287429 */ /* 0x040fe40000000000 */
[----:B------:R-:W-:-:S08]  /*3370*/  DSETP.GEU.AND P3, PT, R36, RZ, PT ;  /* 0x000000ff2400722a */ /* 0x000fd00003f6e000 */
[----:B------:R-:W-:Y:S02]  /*3380*/  FSEL R40, R40, RZ, P3 ;  /* 0x000000ff28287208 */ /* 0x000fe40001800000 */
[----:B------:R-:W-:Y:S02]  /*3390*/  FSEL R41, R41, RZ, P3 ;  /* 0x000000ff29297208 */ /* 0x000fe40001800000 */
[----:B------:R-:W-:-:S13]  /*33a0*/  FSETP.GEU.AND P3, PT, |R37|, 4.2275390625, PT ;  /* 0x408748002500780b */ /* 0x000fda0003f6e200 */
[----:B------:R-:W-:-:S04]  /*33b0*/  @!P3 LEA.HI R3, R34, R34, RZ, 0x1 ;  /* 0x000000222203b211 */ /* 0x000fc800078f08ff */
[----:B------:R-:W-:-:S04]  /*33c0*/  @!P3 SHF.R.S32.HI R3, RZ, 0x1, R3 ;  /* 0x00000001ff03b819 */ /* 0x000fc80000011403 */
[----:B------:R-:W-:Y:S01]  /*33d0*/  @!P3 LEA R39, R3, R39, 0x14 ;  /* 0x000000270327b211 */ /* 0x000fe200078ea0ff */
[----:B------:R-:W-:-:S05]  /*33e0*/  @!P3 IMAD.IADD R34, R34, 0x1, -R3 ;  /* 0x000000012222b824 */ /* 0x000fca00078e0a03 */
[----:B------:R-:W-:Y:S01]  /*33f0*/  @!P3 LEA R35, R34, 0x3ff00000, 0x14 ;  /* 0x3ff000002223b811 */ /* 0x000fe200078ea0ff */
[----:B------:R-:W-:-:S06]  /*3400*/  @!P3 IMAD.MOV.U32 R34, RZ, RZ, RZ ;  /* 0x000000ffff22b224 */ /* 0x000fcc00078e00ff */
[----:B------:R-:W-:-:S11]  /*3410*/  @!P3 DMUL R40, R38, R34 ;  /* 0x000000222628b228 */ /* 0x000fd60000000000 */
.L_x_40:
[----:B------:R-:W-:Y:S01]  /*3420*/  DFMA R42, R42, R40, R40 ;  /* 0x000000282a2a722b */ /* 0x000fe20000000028 */
[----:B------:R-:W-:Y:S01]  /*3430*/  MOV R65, 0x0 ;  /* 0x0000000000417802 */ /* 0x000fe20000000f00 */
[----:B------:R-:W-:-:S08]  /*3440*/  DSETP.NEU.AND P3, PT, |R40|, +INF , PT ;  /* 0x7ff000002800742a */ /* 0x000fd00003f6d200 */
[----:B------:R-:W-:Y:S02]  /*3450*/  FSEL R42, R40, R42, !P3 ;  /* 0x0000002a282a7208 */ /* 0x000fe40005800000 */
[----:B------:R-:W-:Y:S01]  /*3460*/  FSEL R43, R41, R43, !P3 ;  /* 0x0000002b292b7208 */ /* 0x000fe20005800000 */
[----:B------:R-:W-:Y:S06]  /*3470*/  RET.REL.NODEC R64 `(SPH_2) ;  /* 0xffffffc840e07950 */ /* 0x000fec0003c3ffff */
.L_x_41:
[----:B------:R-:W-:-:S00]  /*3480*/  BRA `(.L_x_41) ;  /* 0xfffffffc00fc7947 */ /* 0x000fc0000383ffff */
[----:B------:R-:W-:-:S00]  /*3490*/  NOP ;  /* 0x0000000000007918 */ /* 0x000fc00000000000 */
        /* <DEDUP_REMOVED lines=14> */
.L_x_45:


//--------------------- .nv.shared.reserved.0     --------------------------
	.section	.nv.shared.reserved.0,"aw",@nobits
	.weak		__nv_reservedSMEM_offset_0_alias
	.size		__nv_reservedSMEM_offset_0_alias, 0, 64
	.other		__nv_reservedSMEM_offset_0_alias,@"STO_CUDA_RESERVED_SHARED STV_DEFAULT"
__nv_reservedSMEM_offset_0_alias:
	.zero		0
	.zero		64


//--------------------- .nv.constant0.SPH_2       --------------------------
	.section	.nv.constant0.SPH_2,"a",@progbits
	.sectionflags	@""
	.align	4
.nv.constant0.SPH_2:
	.zero		920


//--------------------- SYMBOLS --------------------------

	.type		.nv.reservedSmem.offset0,@object
	.size		.nv.reservedSmem.offset0,0x4
